	.target	sm_90a

	.elftype	@"ET_EXEC"


//--------------------- .note.nv.tkinfo           --------------------------
	.section	.note.nv.tkinfo,"",@"SHT_NOTE"
	.sectionflags	@"SHF_NOTE_NV_TKINFO"
	.tkinfo
        /*0018*/ 	.word	0x00000002
        /*0030*/ 	.string	""
        /*0030*/ 	.string	"ptxas"
        /*0030*/ 	.string	"Cuda compilation tools, release 13.0, V13.0.88"
        /*0030*/ 	.string	"Build cuda_13.0.r13.0/compiler.36424714_0"
        /*0030*/ 	.string	"-arch sm_90a -m 64 "



//--------------------- .note.nv.cuinfo           --------------------------
	.section	.note.nv.cuinfo,"",@"SHT_NOTE"
	.sectionflags	@"SHF_NOTE_NV_CUINFO"
        /*0018*/ 	.short	0x0002
        /*001a*/ 	.short	0x005a
        /*001c*/ 	.short	0x0082
	.zero		2


//--------------------- .nv.info                  --------------------------
	.section	.nv.info,"",@"SHT_CUDA_INFO"
	.align	4


	//----- nvinfo : EIATTR_REGCOUNT
	.align		4
        /*0000*/ 	.byte	0x04, 0x2f
        /*0002*/ 	.short	(.L_15 - .L_14)
	.align		4
.L_14:
        /*0004*/ 	.word	index@(_ZN7cutlass13device_kernelINS_4gemm6kernel13GemmUniversalIN4cute5tupleIJiiiiEEENS1_10collective13CollectiveMmaINS1_34MainloopSm90TmaGmmaWarpSpecializedILi9ENS5_IJNS4_1CILi1EEESB_SB_EEENS1_35KernelTmaWarpSpecializedCooperativeEEENS5_IJNSA_ILi128EEENSA_ILi64EEESG_EEENS_6half_tENS5_IJlSB_lEEESI_NS5_IJSB_llEEENS4_8TiledMMAINS4_8MMA_AtomIJNS4_4SM904GMMA25MMA_64x64x16_F32F16F16_SSILNSO_5MajorE0ELSQ_1ELNSO_7ScaleInE1ELSR_1EEEEEENS4_6LayoutINS5_IJNSA_ILi2EEESB_SB_EEENS5_IJSB_NSA_ILi0EEESX_EEEEENS5_IJNS4_10UnderscoreES10_S10_EEEEENS4_13SM90_TMA_LOADENS4_14ComposedLayoutINS4_7SwizzleILi3ELi4ELi3EEENS4_18smem_ptr_flag_bitsILi16EEENSU_INS5_IJNSA_ILi8EEESG_EEENS5_IJSG_SB_EEEEEEEvNS4_8identityES13_NS14_IS16_S18_NSU_INS5_IJSG_S19_EEENS5_IJSB_SG_EEEEEEEvS1E_EENS_8epilogue10collective6detail29Sm90TmaWarpSpecializedAdapterINS1L_15DefaultEpilogueISI_SJ_SJ_NS1K_6thread17LinearCombinationISI_Li1EffLNS1P_9ScaleType4KindE0ELNS_15FloatRoundStyleE2ESI_EENS1_15EpilogueDefaultEEEEEvvEEEEvNT_6ParamsE)
        /*0008*/ 	.word	0x000000a8


	//----- nvinfo : EIATTR_FRAME_SIZE
	.align		4
.L_15:
        /*000c*/ 	.byte	0x04, 0x11
        /*000e*/ 	.short	(.L_17 - .L_16)
	.align		4
.L_16:
        /*0010*/ 	.word	index@(_ZN7cutlass13device_kernelINS_4gemm6kernel13GemmUniversalIN4cute5tupleIJiiiiEEENS1_10collective13CollectiveMmaINS1_34MainloopSm90TmaGmmaWarpSpecializedILi9ENS5_IJNS4_1CILi1EEESB_SB_EEENS1_35KernelTmaWarpSpecializedCooperativeEEENS5_IJNSA_ILi128EEENSA_ILi64EEESG_EEENS_6half_tENS5_IJlSB_lEEESI_NS5_IJSB_llEEENS4_8TiledMMAINS4_8MMA_AtomIJNS4_4SM904GMMA25MMA_64x64x16_F32F16F16_SSILNSO_5MajorE0ELSQ_1ELNSO_7ScaleInE1ELSR_1EEEEEENS4_6LayoutINS5_IJNSA_ILi2EEESB_SB_EEENS5_IJSB_NSA_ILi0EEESX_EEEEENS5_IJNS4_10UnderscoreES10_S10_EEEEENS4_13SM90_TMA_LOADENS4_14ComposedLayoutINS4_7SwizzleILi3ELi4ELi3EEENS4_18smem_ptr_flag_bitsILi16EEENSU_INS5_IJNSA_ILi8EEESG_EEENS5_IJSG_SB_EEEEEEEvNS4_8identityES13_NS14_IS16_S18_NSU_INS5_IJSG_S19_EEENS5_IJSB_SG_EEEEEEEvS1E_EENS_8epilogue10collective6detail29Sm90TmaWarpSpecializedAdapterINS1L_15DefaultEpilogueISI_SJ_SJ_NS1K_6thread17LinearCombinationISI_Li1EffLNS1P_9ScaleType4KindE0ELNS_15FloatRoundStyleE2ESI_EENS1_15EpilogueDefaultEEEEEvvEEEEvNT_6ParamsE)
        /*0014*/ 	.word	0x00000000


	//----- nvinfo : EIATTR_MIN_STACK_SIZE
	.align		4
.L_17:
        /*0018*/ 	.byte	0x04, 0x12
        /*001a*/ 	.short	(.L_19 - .L_18)
	.align		4
.L_18:
        /*001c*/ 	.word	index@(_ZN7cutlass13device_kernelINS_4gemm6kernel13GemmUniversalIN4cute5tupleIJiiiiEEENS1_10collective13CollectiveMmaINS1_34MainloopSm90TmaGmmaWarpSpecializedILi9ENS5_IJNS4_1CILi1EEESB_SB_EEENS1_35KernelTmaWarpSpecializedCooperativeEEENS5_IJNSA_ILi128EEENSA_ILi64EEESG_EEENS_6half_tENS5_IJlSB_lEEESI_NS5_IJSB_llEEENS4_8TiledMMAINS4_8MMA_AtomIJNS4_4SM904GMMA25MMA_64x64x16_F32F16F16_SSILNSO_5MajorE0ELSQ_1ELNSO_7ScaleInE1ELSR_1EEEEEENS4_6LayoutINS5_IJNSA_ILi2EEESB_SB_EEENS5_IJSB_NSA_ILi0EEESX_EEEEENS5_IJNS4_10UnderscoreES10_S10_EEEEENS4_13SM90_TMA_LOADENS4_14ComposedLayoutINS4_7SwizzleILi3ELi4ELi3EEENS4_18smem_ptr_flag_bitsILi16EEENSU_INS5_IJNSA_ILi8EEESG_EEENS5_IJSG_SB_EEEEEEEvNS4_8identityES13_NS14_IS16_S18_NSU_INS5_IJSG_S19_EEENS5_IJSB_SG_EEEEEEEvS1E_EENS_8epilogue10collective6detail29Sm90TmaWarpSpecializedAdapterINS1L_15DefaultEpilogueISI_SJ_SJ_NS1K_6thread17LinearCombinationISI_Li1EffLNS1P_9ScaleType4KindE0ELNS_15FloatRoundStyleE2ESI_EENS1_15EpilogueDefaultEEEEEvvEEEEvNT_6ParamsE)
        /*0020*/ 	.word	0x00000000
.L_19:


//--------------------- .nv.compat                --------------------------
	.section	.nv.compat,"",@"SHT_CUDA_COMPAT_INFO"
	.align	4
        /*0000*/ 	.byte	0x02, 0x09, 0x01, 0x00, 0x02, 0x02, 0x04, 0x00, 0x02, 0x05, 0x05, 0x00, 0x03, 0x07, 0x01, 0x01
        /*0010*/ 	.byte	0x02, 0x03, 0x01, 0x00, 0x02, 0x06, 0x01, 0x00, 0x04, 0x0b, 0x08, 0x00, 0x00, 0x00, 0x00, 0x00
        /*0020*/ 	.byte	0x00, 0x00, 0x00, 0x00


//--------------------- .nv.info._ZN7cutlass13device_kernelINS_4gemm6kernel13GemmUniversalIN4cute5tupleIJiiiiEEENS1_10collective13CollectiveMmaINS1_34MainloopSm90TmaGmmaWarpSpecializedILi9ENS5_IJNS4_1CILi1EEESB_SB_EEENS1_35KernelTmaWarpSpecializedCooperativeEEENS5_IJNSA_ILi128EEENSA_ILi64EEESG_EEENS_6half_tENS5_IJlSB_lEEESI_NS5_IJSB_llEEENS4_8TiledMMAINS4_8MMA_AtomIJNS4_4SM904GMMA25MMA_64x64x16_F32F16F16_SSILNSO_5MajorE0ELSQ_1ELNSO_7ScaleInE1ELSR_1EEEEEENS4_6LayoutINS5_IJNSA_ILi2EEESB_SB_EEENS5_IJSB_NSA_ILi0EEESX_EEEEENS5_IJNS4_10UnderscoreES10_S10_EEEEENS4_13SM90_TMA_LOADENS4_14ComposedLayoutINS4_7SwizzleILi3ELi4ELi3EEENS4_18smem_ptr_flag_bitsILi16EEENSU_INS5_IJNSA_ILi8EEESG_EEENS5_IJSG_SB_EEEEEEEvNS4_8identityES13_NS14_IS16_S18_NSU_INS5_IJSG_S19_EEENS5_IJSB_SG_EEEEEEEvS1E_EENS_8epilogue10collective6detail29Sm90TmaWarpSpecializedAdapterINS1L_15DefaultEpilogueISI_SJ_SJ_NS1K_6thread17LinearCombinationISI_Li1EffLNS1P_9ScaleType4KindE0ELNS_15FloatRoundStyleE2ESI_EENS1_15EpilogueDefaultEEEEEvvEEEEvNT_6ParamsE --------------------------
	.section	.nv.info._ZN7cutlass13device_kernelINS_4gemm6kernel13GemmUniversalIN4cute5tupleIJiiiiEEENS1_10collective13CollectiveMmaINS1_34MainloopSm90TmaGmmaWarpSpecializedILi9ENS5_IJNS4_1CILi1EEESB_SB_EEENS1_35KernelTmaWarpSpecializedCooperativeEEENS5_IJNSA_ILi128EEENSA_ILi64EEESG_EEENS_6half_tENS5_IJlSB_lEEESI_NS5_IJSB_llEEENS4_8TiledMMAINS4_8MMA_AtomIJNS4_4SM904GMMA25MMA_64x64x16_F32F16F16_SSILNSO_5MajorE0ELSQ_1ELNSO_7ScaleInE1ELSR_1EEEEEENS4_6LayoutINS5_IJNSA_ILi2EEESB_SB_EEENS5_IJSB_NSA_ILi0EEESX_EEEEENS5_IJNS4_10UnderscoreES10_S10_EEEEENS4_13SM90_TMA_LOADENS4_14ComposedLayoutINS4_7SwizzleILi3ELi4ELi3EEENS4_18smem_ptr_flag_bitsILi16EEENSU_INS5_IJNSA_ILi8EEESG_EEENS5_IJSG_SB_EEEEEEEvNS4_8identityES13_NS14_IS16_S18_NSU_INS5_IJSG_S19_EEENS5_IJSB_SG_EEEEEEEvS1E_EENS_8epilogue10collective6detail29Sm90TmaWarpSpecializedAdapterINS1L_15DefaultEpilogueISI_SJ_SJ_NS1K_6thread17LinearCombinationISI_Li1EffLNS1P_9ScaleType4KindE0ELNS_15FloatRoundStyleE2ESI_EENS1_15EpilogueDefaultEEEEEvvEEEEvNT_6ParamsE,"",@"SHT_CUDA_INFO"
	.sectionflags	@""
	.align	4


	//----- nvinfo : EIATTR_CUDA_API_VERSION
	.align		4
        /*0000*/ 	.byte	0x04, 0x37
        /*0002*/ 	.short	(.L_21 - .L_20)
.L_20:
        /*0004*/ 	.word	0x00000082


	//----- nvinfo : EIATTR_KPARAM_INFO
	.align		4
.L_21:
        /*0008*/ 	.byte	0x04, 0x17
        /*000a*/ 	.short	(.L_23 - .L_22)
.L_22:
        /*000c*/ 	.word	0x00000000
        /*0010*/ 	.short	0x0000
        /*0012*/ 	.short	0x0070
        /*0014*/ 	.byte	0x00, 0xf0, 0x01, 0x10


	//----- nvinfo : EIATTR_SPARSE_MMA_MASK
	.align		4
.L_23:
        /*0018*/ 	.byte	0x03, 0x50
        /*001a*/ 	.short	0x0000


	//----- nvinfo : EIATTR_MAXREG_COUNT
	.align		4
        /*001c*/ 	.byte	0x03, 0x1b
        /*001e*/ 	.short	0x00a8


	//----- nvinfo : EIATTR_NUM_BARRIERS
	.align		4
        /*0020*/ 	.byte	0x02, 0x4c
        /*0022*/ 	.byte	0x01
	.zero		1


	//----- nvinfo : EIATTR_EXTERNS
	.align		4
        /*0024*/ 	.byte	0x04, 0x0f
        /*0026*/ 	.short	(.L_25 - .L_24)


	//   ....[0]....
	.align		4
.L_24:
        /*0028*/ 	.word	index@(__assertfail)


	//----- nvinfo : EIATTR_MERCURY_ISA_VERSION
	.align		4
.L_25:
        /*002c*/ 	.byte	0x03, 0x5f
        /*002e*/ 	.short	0x0101


	//----- nvinfo : EIATTR_INT_WARP_WIDE_INSTR_OFFSETS
	.align		4
        /*0030*/ 	.byte	0x04, 0x31
        /*0032*/ 	.short	(.L_27 - .L_26)


	//   ....[0]....
.L_26:
        /*0034*/ 	.word	0x00000480


	//   ....[1]....
        /*0038*/ 	.word	0x000004b0


	//   ....[2]....
        /*003c*/ 	.word	0x00000590


	//----- nvinfo : EIATTR_COOP_GROUP_MASK_REGIDS
	.align		4
.L_27:
        /*0040*/ 	.byte	0x04, 0x29
        /*0042*/ 	.short	(.L_29 - .L_28)


	//   ....[0]....
.L_28:
        /*0044*/ 	.word	0xffffffff


	//   ....[1]....
        /*0048*/ 	.word	0xffffffff


	//   ....[2]....
        /*004c*/ 	.word	0xffffffff


	//   ....[3]....
        /*0050*/ 	.word	0xffffffff


	//   ....[4]....
        /*0054*/ 	.word	0xffffffff


	//----- nvinfo : EIATTR_COOP_GROUP_INSTR_OFFSETS
	.align		4
.L_29:
        /*0058*/ 	.byte	0x04, 0x28
        /*005a*/ 	.short	(.L_31 - .L_30)


	//   ....[0]....
.L_30:
        /*005c*/ 	.word	0x00000060


	//   ....[1]....
        /*0060*/ 	.word	0x00000070


	//   ....[2]....
        /*0064*/ 	.word	0x00000130


	//   ....[3]....
        /*0068*/ 	.word	0x00000390


	//   ....[4]....
        /*006c*/ 	.word	0x00001040


	//----- nvinfo : EIATTR_REG_RECONFIG
	.align		4
.L_31:
        /*0070*/ 	.byte	0x01, 0x54
	.zero		2


	//----- nvinfo : EIATTR_SYSCALL_OFFSETS
	.align		4
        /*0074*/ 	.byte	0x04, 0x46
        /*0076*/ 	.short	(.L_33 - .L_32)


	//   ....[0]....
.L_32:
        /*0078*/ 	.word	0x00001200


	//----- nvinfo : EIATTR_MBARRIER_INSTR_OFFSETS
	.align		4
.L_33:
        /*007c*/ 	.byte	0x04, 0x39
        /*007e*/ 	.short	(.L_35 - .L_34)


	//   ....[0]....
.L_34:
        /*0080*/ 	.word	0x00000250
        /*0084*/ 	.word	0x000000ff
        /*0088*/ 	.word	0x00000000
        /*008c*/ 	.short	0x0100
        /*008e*/ 	.byte	0x08
	.zero		1


	//   ....[1]....
        /*0090*/ 	.word	0x00000260
        /*0094*/ 	.word	0x000000ff
        /*0098*/ 	.word	0x00000048
        /*009c*/ 	.short	0x0100
        /*009e*/ 	.byte	0x08
	.zero		1


	//   ....[2]....
        /*00a0*/ 	.word	0x00000270
        /*00a4*/ 	.word	0x000000ff
        /*00a8*/ 	.word	0x00000008
        /*00ac*/ 	.short	0x0100
        /*00ae*/ 	.byte	0x08
	.zero		1


	//   ....[3]....
        /*00b0*/ 	.word	0x00000280
        /*00b4*/ 	.word	0x000000ff
        /*00b8*/ 	.word	0x00000050
        /*00bc*/ 	.short	0x0100
        /*00be*/ 	.byte	0x08
	.zero		1


	//   ....[4]....
        /*00c0*/ 	.word	0x00000290
        /*00c4*/ 	.word	0x000000ff
        /*00c8*/ 	.word	0x00000010
        /*00cc*/ 	.short	0x0100
        /*00ce*/ 	.byte	0x08
	.zero		1


	//   ....[5]....
        /*00d0*/ 	.word	0x000002a0
        /*00d4*/ 	.word	0x000000ff
        /*00d8*/ 	.word	0x00000058
        /*00dc*/ 	.short	0x0100
        /*00de*/ 	.byte	0x08
	.zero		1


	//   ....[6]....
        /*00e0*/ 	.word	0x000002b0
        /*00e4*/ 	.word	0x000000ff
        /*00e8*/ 	.word	0x00000018
        /*00ec*/ 	.short	0x0100
        /*00ee*/ 	.byte	0x08
	.zero		1


	//   ....[7]....
        /*00f0*/ 	.word	0x000002c0
        /*00f4*/ 	.word	0x000000ff
        /*00f8*/ 	.word	0x00000060
        /*00fc*/ 	.short	0x0100
        /*00fe*/ 	.byte	0x08
	.zero		1


	//   ....[8]....
        /*0100*/ 	.word	0x000002d0
        /*0104*/ 	.word	0x000000ff
        /*0108*/ 	.word	0x00000020
        /*010c*/ 	.short	0x0100
        /*010e*/ 	.byte	0x08
	.zero		1


	//   ....[9]....
        /*0110*/ 	.word	0x000002e0
        /*0114*/ 	.word	0x000000ff
        /*0118*/ 	.word	0x00000068
        /*011c*/ 	.short	0x0100
        /*011e*/ 	.byte	0x08
	.zero		1


	//   ....[10]....
        /*0120*/ 	.word	0x000002f0
        /*0124*/ 	.word	0x000000ff
        /*0128*/ 	.word	0x00000028
        /*012c*/ 	.short	0x0100
        /*012e*/ 	.byte	0x08
	.zero		1


	//   ....[11]....
        /*0130*/ 	.word	0x00000300
        /*0134*/ 	.word	0x000000ff
        /*0138*/ 	.word	0x00000070
        /*013c*/ 	.short	0x0100
        /*013e*/ 	.byte	0x08
	.zero		1


	//   ....[12]....
        /*0140*/ 	.word	0x00000310
        /*0144*/ 	.word	0x000000ff
        /*0148*/ 	.word	0x00000030
        /*014c*/ 	.short	0x0100
        /*014e*/ 	.byte	0x08
	.zero		1


	//   ....[13]....
        /*0150*/ 	.word	0x00000320
        /*0154*/ 	.word	0x000000ff
        /*0158*/ 	.word	0x00000078
        /*015c*/ 	.short	0x0100
        /*015e*/ 	.byte	0x08
	.zero		1


	//   ....[14]....
        /*0160*/ 	.word	0x00000330
        /*0164*/ 	.word	0x000000ff
        /*0168*/ 	.word	0x00000038
        /*016c*/ 	.short	0x0100
        /*016e*/ 	.byte	0x08
	.zero		1


	//   ....[15]....
        /*0170*/ 	.word	0x00000340
        /*0174*/ 	.word	0x000000ff
        /*0178*/ 	.word	0x00000080
        /*017c*/ 	.short	0x0100
        /*017e*/ 	.byte	0x08
	.zero		1


	//   ....[16]....
        /*0180*/ 	.word	0x00000350
        /*0184*/ 	.word	0x000000ff
        /*0188*/ 	.word	0x00000040
        /*018c*/ 	.short	0x0100
        /*018e*/ 	.byte	0x08
	.zero		1


	//   ....[17]....
        /*0190*/ 	.word	0x00000360
        /*0194*/ 	.word	0x000000ff
        /*0198*/ 	.word	0x00000088
        /*019c*/ 	.short	0x0100
        /*019e*/ 	.byte	0x08
	.zero		1


	//   ....[18]....
        /*01a0*/ 	.word	0x00000600
        /*01a4*/ 	.word	0x000000ff
        /*01a8*/ 	.word	0x000000a0
        /*01ac*/ 	.short	0x0100
        /*01ae*/ 	.byte	0x06
	.zero		1


	//   ....[19]....
        /*01b0*/ 	.word	0x00000660
        /*01b4*/ 	.word	0x000000ff
        /*01b8*/ 	.word	0x000000a8
        /*01bc*/ 	.short	0x0100
        /*01be*/ 	.byte	0x06
	.zero		1


	//   ....[20]....
        /*01c0*/ 	.word	0x00001280
        /*01c4*/ 	.word	0x00000003
        /*01c8*/ 	.word	0x00000000
        /*01cc*/ 	.short	0x010a
        /*01ce*/ 	.byte	0x3f
	.zero		1


	//   ....[21]....
        /*01d0*/ 	.word	0x000012c0
        /*01d4*/ 	.word	0x00000003
        /*01d8*/ 	.word	0x00000000
        /*01dc*/ 	.short	0x010a
        /*01de*/ 	.byte	0x3f
	.zero		1


	//   ....[22]....
        /*01e0*/ 	.word	0x00001650
        /*01e4*/ 	.word	0x000000ff
        /*01e8*/ 	.word	0x00000000
        /*01ec*/ 	.short	0x010a
        /*01ee*/ 	.byte	0x08
	.zero		1


	//   ....[23]....
        /*01f0*/ 	.word	0x00001690
        /*01f4*/ 	.word	0x000000ff
        /*01f8*/ 	.word	0x00000000
        /*01fc*/ 	.short	0x010a
        /*01fe*/ 	.byte	0x08
	.zero		1


	//   ....[24]....
        /*0200*/ 	.word	0x000018f0
        /*0204*/ 	.word	0x000000ff
        /*0208*/ 	.word	0x00000000
        /*020c*/ 	.short	0x0101
        /*020e*/ 	.byte	0x08
	.zero		1


	//   ....[25]....
        /*0210*/ 	.word	0x00001af0
        /*0214*/ 	.word	0x000000ff
        /*0218*/ 	.word	0x00000000
        /*021c*/ 	.short	0x0101
        /*021e*/ 	.byte	0x06
	.zero		1


	//   ....[26]....
        /*0220*/ 	.word	0x00005080
        /*0224*/ 	.word	0x0000000e
        /*0228*/ 	.word	0x00000048
        /*022c*/ 	.short	0x010a
        /*022e*/ 	.byte	0x3f
	.zero		1


	//   ....[27]....
        /*0230*/ 	.word	0x00005400
        /*0234*/ 	.word	0x00000006
        /*0238*/ 	.word	0x000000a8
        /*023c*/ 	.short	0x0101
        /*023e*/ 	.byte	0x3f
	.zero		1


	//   ....[28]....
        /*0240*/ 	.word	0x00005b30
        /*0244*/ 	.word	0x00000007
        /*0248*/ 	.word	0x00000000
        /*024c*/ 	.short	0x010a
        /*024e*/ 	.byte	0x3f
	.zero		1


	//   ....[29]....
        /*0250*/ 	.word	0x00005bb0
        /*0254*/ 	.word	0x00000009
        /*0258*/ 	.word	0x00000000
        /*025c*/ 	.short	0x010a
        /*025e*/ 	.byte	0x3f
	.zero		1


	//   ....[30]....
        /*0260*/ 	.word	0x00005c40
        /*0264*/ 	.word	0x00000006
        /*0268*/ 	.word	0x00000000
        /*026c*/ 	.short	0x010a
        /*026e*/ 	.byte	0x3f
	.zero		1


	//   ....[31]....
        /*0270*/ 	.word	0x00005cd0
        /*0274*/ 	.word	0x00000009
        /*0278*/ 	.word	0x00000000
        /*027c*/ 	.short	0x010a
        /*027e*/ 	.byte	0x3f
	.zero		1


	//   ....[32]....
        /*0280*/ 	.word	0x00005d60
        /*0284*/ 	.word	0x00000006
        /*0288*/ 	.word	0x00000000
        /*028c*/ 	.short	0x010a
        /*028e*/ 	.byte	0x3f
	.zero		1


	//   ....[33]....
        /*0290*/ 	.word	0x00005df0
        /*0294*/ 	.word	0x00000009
        /*0298*/ 	.word	0x00000000
        /*029c*/ 	.short	0x010a
        /*029e*/ 	.byte	0x3f
	.zero		1


	//   ....[34]....
        /*02a0*/ 	.word	0x00005e80
        /*02a4*/ 	.word	0x00000006
        /*02a8*/ 	.word	0x00000000
        /*02ac*/ 	.short	0x010a
        /*02ae*/ 	.byte	0x3f
	.zero		1


	//   ....[35]....
        /*02b0*/ 	.word	0x00005f10
        /*02b4*/ 	.word	0x00000009
        /*02b8*/ 	.word	0x00000000
        /*02bc*/ 	.short	0x010a
        /*02be*/ 	.byte	0x3f
	.zero		1


	//   ....[36]....
        /*02c0*/ 	.word	0x00005fa0
        /*02c4*/ 	.word	0x00000003
        /*02c8*/ 	.word	0x00000000
        /*02cc*/ 	.short	0x010a
        /*02ce*/ 	.byte	0x3f
	.zero		1


	//   ....[37]....
        /*02d0*/ 	.word	0x00006000
        /*02d4*/ 	.word	0x00000003
        /*02d8*/ 	.word	0x00000000
        /*02dc*/ 	.short	0x010a
        /*02de*/ 	.byte	0x3f
	.zero		1


	//   ....[38]....
        /*02e0*/ 	.word	0x00006060
        /*02e4*/ 	.word	0x00000004
        /*02e8*/ 	.word	0x00000000
        /*02ec*/ 	.short	0x010a
        /*02ee*/ 	.byte	0x3f
	.zero		1


	//   ....[39]....
        /*02f0*/ 	.word	0x00006130
        /*02f4*/ 	.word	0x0000000e
        /*02f8*/ 	.word	0x00000048
        /*02fc*/ 	.short	0x010a
        /*02fe*/ 	.byte	0x3f
	.zero		1


	//   ....[40]....
        /*0300*/ 	.word	0x00006200
        /*0304*/ 	.word	0x00000007
        /*0308*/ 	.word	0x00000000
        /*030c*/ 	.short	0x010a
        /*030e*/ 	.byte	0x3f
	.zero		1


	//   ....[41]....
        /*0310*/ 	.word	0x00006250
        /*0314*/ 	.word	0x00000009
        /*0318*/ 	.word	0x00000000
        /*031c*/ 	.short	0x010a
        /*031e*/ 	.byte	0x3f
	.zero		1


	//   ....[42]....
        /*0320*/ 	.word	0x000062a0
        /*0324*/ 	.word	0x00000006
        /*0328*/ 	.word	0x00000000
        /*032c*/ 	.short	0x010a
        /*032e*/ 	.byte	0x3f
	.zero		1


	//   ....[43]....
        /*0330*/ 	.word	0x000062f0
        /*0334*/ 	.word	0x00000009
        /*0338*/ 	.word	0x00000000
        /*033c*/ 	.short	0x010a
        /*033e*/ 	.byte	0x3f
	.zero		1


	//   ....[44]....
        /*0340*/ 	.word	0x00006340
        /*0344*/ 	.word	0x00000006
        /*0348*/ 	.word	0x00000000
        /*034c*/ 	.short	0x010a
        /*034e*/ 	.byte	0x3f
	.zero		1


	//   ....[45]....
        /*0350*/ 	.word	0x00006390
        /*0354*/ 	.word	0x00000009
        /*0358*/ 	.word	0x00000000
        /*035c*/ 	.short	0x010a
        /*035e*/ 	.byte	0x3f
	.zero		1


	//   ....[46]....
        /*0360*/ 	.word	0x000063e0
        /*0364*/ 	.word	0x00000006
        /*0368*/ 	.word	0x00000000
        /*036c*/ 	.short	0x010a
        /*036e*/ 	.byte	0x3f
	.zero		1


	//   ....[47]....
        /*0370*/ 	.word	0x00006430
        /*0374*/ 	.word	0x00000009
        /*0378*/ 	.word	0x00000000
        /*037c*/ 	.short	0x010a
        /*037e*/ 	.byte	0x3f
	.zero		1


	//----- nvinfo : EIATTR_NUM_MBARRIERS
	.align		4
.L_35:
        /*0380*/ 	.byte	0x03, 0x38
        /*0382*/ 	.short	0x0014


	//----- nvinfo : EIATTR_EXIT_INSTR_OFFSETS
	.align		4
        /*0384*/ 	.byte	0x04, 0x1c
        /*0386*/ 	.short	(.L_37 - .L_36)


	//   ....[0]....
.L_36:
        /*0388*/ 	.word	0x000006b0


	//   ....[1]....
        /*038c*/ 	.word	0x00000f70


	//   ....[2]....
        /*0390*/ 	.word	0x000046f0


	//   ....[3]....
        /*0394*/ 	.word	0x00004d20


	//   ....[4]....
        /*0398*/ 	.word	0x00005ff0


	//----- nvinfo : EIATTR_MAX_THREADS
	.align		4
.L_37:
        /*039c*/ 	.byte	0x04, 0x05
        /*039e*/ 	.short	(.L_39 - .L_38)
.L_38:
        /*03a0*/ 	.word	0x00000180
        /*03a4*/ 	.word	0x00000001
        /*03a8*/ 	.word	0x00000001


	//----- nvinfo : EIATTR_CRS_STACK_SIZE
	.align		4
.L_39:
        /*03ac*/ 	.byte	0x04, 0x1e
        /*03ae*/ 	.short	(.L_41 - .L_40)
.L_40:
        /*03b0*/ 	.word	0x00000000


	//----- nvinfo : EIATTR_CBANK_PARAM_SIZE
	.align		4
.L_41:
        /*03b4*/ 	.byte	0x03, 0x19
        /*03b6*/ 	.short	0x0470


	//----- nvinfo : EIATTR_PARAM_CBANK
	.align		4
        /*03b8*/ 	.byte	0x04, 0x0a
        /*03ba*/ 	.short	(.L_43 - .L_42)
	.align		4
.L_42:
        /*03bc*/ 	.word	index@(.nv.constant0._ZN7cutlass13device_kernelINS_4gemm6kernel13GemmUniversalIN4cute5tupleIJiiiiEEENS1_10collective13CollectiveMmaINS1_34MainloopSm90TmaGmmaWarpSpecializedILi9ENS5_IJNS4_1CILi1EEESB_SB_EEENS1_35KernelTmaWarpSpecializedCooperativeEEENS5_IJNSA_ILi128EEENSA_ILi64EEESG_EEENS_6half_tENS5_IJlSB_lEEESI_NS5_IJSB_llEEENS4_8TiledMMAINS4_8MMA_AtomIJNS4_4SM904GMMA25MMA_64x64x16_F32F16F16_SSILNSO_5MajorE0ELSQ_1ELNSO_7ScaleInE1ELSR_1EEEEEENS4_6LayoutINS5_IJNSA_ILi2EEESB_SB_EEENS5_IJSB_NSA_ILi0EEESX_EEEEENS5_IJNS4_10UnderscoreES10_S10_EEEEENS4_13SM90_TMA_LOADENS4_14ComposedLayoutINS4_7SwizzleILi3ELi4ELi3EEENS4_18smem_ptr_flag_bitsILi16EEENSU_INS5_IJNSA_ILi8EEESG_EEENS5_IJSG_SB_EEEEEEEvNS4_8identityES13_NS14_IS16_S18_NSU_INS5_IJSG_S19_EEENS5_IJSB_SG_EEEEEEEvS1E_EENS_8epilogue10collective6detail29Sm90TmaWarpSpecializedAdapterINS1L_15DefaultEpilogueISI_SJ_SJ_NS1K_6thread17LinearCombinationISI_Li1EffLNS1P_9ScaleType4KindE0ELNS_15FloatRoundStyleE2ESI_EENS1_15EpilogueDefaultEEEEEvvEEEEvNT_6ParamsE)
        /*03c0*/ 	.short	0x0210
        /*03c2*/ 	.short	0x0470


	//----- nvinfo : EIATTR_SW_WAR
	.align		4
.L_43:
        /*03c4*/ 	.byte	0x04, 0x36
        /*03c6*/ 	.short	(.L_45 - .L_44)
.L_44:
        /*03c8*/ 	.word	0x00000008
.L_45:


//--------------------- .nv.callgraph             --------------------------
	.section	.nv.callgraph,"",@"SHT_CUDA_CALLGRAPH"
	.align	4
	.sectionentsize	8
	.align		4
        /*0000*/ 	.word	0x00000000
	.align		4
        /*0004*/ 	.word	0xffffffff
	.align		4
        /*0008*/ 	.word	index@(_ZN7cutlass13device_kernelINS_4gemm6kernel13GemmUniversalIN4cute5tupleIJiiiiEEENS1_10collective13CollectiveMmaINS1_34MainloopSm90TmaGmmaWarpSpecializedILi9ENS5_IJNS4_1CILi1EEESB_SB_EEENS1_35KernelTmaWarpSpecializedCooperativeEEENS5_IJNSA_ILi128EEENSA_ILi64EEESG_EEENS_6half_tENS5_IJlSB_lEEESI_NS5_IJSB_llEEENS4_8TiledMMAINS4_8MMA_AtomIJNS4_4SM904GMMA25MMA_64x64x16_F32F16F16_SSILNSO_5MajorE0ELSQ_1ELNSO_7ScaleInE1ELSR_1EEEEEENS4_6LayoutINS5_IJNSA_ILi2EEESB_SB_EEENS5_IJSB_NSA_ILi0EEESX_EEEEENS5_IJNS4_10UnderscoreES10_S10_EEEEENS4_13SM90_TMA_LOADENS4_14ComposedLayoutINS4_7SwizzleILi3ELi4ELi3EEENS4_18smem_ptr_flag_bitsILi16EEENSU_INS5_IJNSA_ILi8EEESG_EEENS5_IJSG_SB_EEEEEEEvNS4_8identityES13_NS14_IS16_S18_NSU_INS5_IJSG_S19_EEENS5_IJSB_SG_EEEEEEEvS1E_EENS_8epilogue10collective6detail29Sm90TmaWarpSpecializedAdapterINS1L_15DefaultEpilogueISI_SJ_SJ_NS1K_6thread17LinearCombinationISI_Li1EffLNS1P_9ScaleType4KindE0ELNS_15FloatRoundStyleE2ESI_EENS1_15EpilogueDefaultEEEEEvvEEEEvNT_6ParamsE)
	.align		4
        /*000c*/ 	.word	index@(__assertfail)
	.align		4
        /*0010*/ 	.word	0x00000000
	.align		4
        /*0014*/ 	.word	0xfffffffe
	.align		4
        /*0018*/ 	.word	0x00000000
	.align		4
        /*001c*/ 	.word	0xfffffffd
	.align		4
        /*0020*/ 	.word	0x00000000
	.align		4
        /*0024*/ 	.word	0xfffffffc


//--------------------- .nv.constant4             --------------------------
	.section	.nv.constant4,"a",@progbits
	.align	8
	.align		8
.nv.constant4:
        /*0000*/ 	.dword	__assertfail
	.align		8
        /*0008*/ 	.dword	__unnamed_1
	.align		8
        /*0010*/ 	.dword	_ZN40_INTERNAL_2ca124a7_4_k_cu_4f0c42a4_204894cuda3std3__45__cpo5beginE
	.align		8
        /*0018*/ 	.dword	_ZN40_INTERNAL_2ca124a7_4_k_cu_4f0c42a4_204894cuda3std3__45__cpo3endE
	.align		8
        /*0020*/ 	.dword	_ZN40_INTERNAL_2ca124a7_4_k_cu_4f0c42a4_204894cuda3std3__45__cpo6cbeginE
	.align		8
        /*0028*/ 	.dword	_ZN40_INTERNAL_2ca124a7_4_k_cu_4f0c42a4_204894cuda3std3__45__cpo4cendE
	.align		8
        /*0030*/ 	.dword	_ZN40_INTERNAL_2ca124a7_4_k_cu_4f0c42a4_204894cuda3std3__442_GLOBAL__N__2ca124a7_4_k_cu_4f0c42a4_204896ignoreE
	.align		8
        /*0038*/ 	.dword	_ZN40_INTERNAL_2ca124a7_4_k_cu_4f0c42a4_204894cuda3std3__419piecewise_constructE
	.align		8
        /*0040*/ 	.dword	_ZN40_INTERNAL_2ca124a7_4_k_cu_4f0c42a4_204894cuda3std3__48in_placeE
	.align		8
        /*0048*/ 	.dword	_ZN40_INTERNAL_2ca124a7_4_k_cu_4f0c42a4_204894cuda3std6ranges3__45__cpo4swapE
	.align		8
        /*0050*/ 	.dword	_ZN40_INTERNAL_2ca124a7_4_k_cu_4f0c42a4_204894cuda3std6ranges3__45__cpo9iter_moveE
	.align		8
        /*0058*/ 	.dword	_ZN40_INTERNAL_2ca124a7_4_k_cu_4f0c42a4_204894cute7productE
	.align		8
        /*0060*/ 	.dword	_ZN40_INTERNAL_2ca124a7_4_k_cu_4f0c42a4_204894cute1_E
	.align		8
        /*0068*/ 	.dword	$str$22
	.align		8
        /*0070*/ 	.dword	$str$23


//--------------------- .text._ZN7cutlass13device_kernelINS_4gemm6kernel13GemmUniversalIN4cute5tupleIJiiiiEEENS1_10collective13CollectiveMmaINS1_34MainloopSm90TmaGmmaWarpSpecializedILi9ENS5_IJNS4_1CILi1EEESB_SB_EEENS1_35KernelTmaWarpSpecializedCooperativeEEENS5_IJNSA_ILi128EEENSA_ILi64EEESG_EEENS_6half_tENS5_IJlSB_lEEESI_NS5_IJSB_llEEENS4_8TiledMMAINS4_8MMA_AtomIJNS4_4SM904GMMA25MMA_64x64x16_F32F16F16_SSILNSO_5MajorE0ELSQ_1ELNSO_7ScaleInE1ELSR_1EEEEEENS4_6LayoutINS5_IJNSA_ILi2EEESB_SB_EEENS5_IJSB_NSA_ILi0EEESX_EEEEENS5_IJNS4_10UnderscoreES10_S10_EEEEENS4_13SM90_TMA_LOADENS4_14ComposedLayoutINS4_7SwizzleILi3ELi4ELi3EEENS4_18smem_ptr_flag_bitsILi16EEENSU_INS5_IJNSA_ILi8EEESG_EEENS5_IJSG_SB_EEEEEEEvNS4_8identityES13_NS14_IS16_S18_NSU_INS5_IJSG_S19_EEENS5_IJSB_SG_EEEEEEEvS1E_EENS_8epilogue10collective6detail29Sm90TmaWarpSpecializedAdapterINS1L_15DefaultEpilogueISI_SJ_SJ_NS1K_6thread17LinearCombinationISI_Li1EffLNS1P_9ScaleType4KindE0ELNS_15FloatRoundStyleE2ESI_EENS1_15EpilogueDefaultEEEEEvvEEEEvNT_6ParamsE --------------------------
	.section	.text._ZN7cutlass13device_kernelINS_4gemm6kernel13GemmUniversalIN4cute5tupleIJiiiiEEENS1_10collective13CollectiveMmaINS1_34MainloopSm90TmaGmmaWarpSpecializedILi9ENS5_IJNS4_1CILi1EEESB_SB_EEENS1_35KernelTmaWarpSpecializedCooperativeEEENS5_IJNSA_ILi128EEENSA_ILi64EEESG_EEENS_6half_tENS5_IJlSB_lEEESI_NS5_IJSB_llEEENS4_8TiledMMAINS4_8MMA_AtomIJNS4_4SM904GMMA25MMA_64x64x16_F32F16F16_SSILNSO_5MajorE0ELSQ_1ELNSO_7ScaleInE1ELSR_1EEEEEENS4_6LayoutINS5_IJNSA_ILi2EEESB_SB_EEENS5_IJSB_NSA_ILi0EEESX_EEEEENS5_IJNS4_10UnderscoreES10_S10_EEEEENS4_13SM90_TMA_LOADENS4_14ComposedLayoutINS4_7SwizzleILi3ELi4ELi3EEENS4_18smem_ptr_flag_bitsILi16EEENSU_INS5_IJNSA_ILi8EEESG_EEENS5_IJSG_SB_EEEEEEEvNS4_8identityES13_NS14_IS16_S18_NSU_INS5_IJSG_S19_EEENS5_IJSB_SG_EEEEEEEvS1E_EENS_8epilogue10collective6detail29Sm90TmaWarpSpecializedAdapterINS1L_15DefaultEpilogueISI_SJ_SJ_NS1K_6thread17LinearCombinationISI_Li1EffLNS1P_9ScaleType4KindE0ELNS_15FloatRoundStyleE2ESI_EENS1_15EpilogueDefaultEEEEEvvEEEEvNT_6ParamsE,"ax",@progbits
	.align	128
.text._ZN7cutlass13device_kernelINS_4gemm6kernel13GemmUniversalIN4cute5tupleIJiiiiEEENS1_10collective13CollectiveMmaINS1_34MainloopSm90TmaGmmaWarpSpecializedILi9ENS5_IJNS4_1CILi1EEESB_SB_EEENS1_35KernelTmaWarpSpecializedCooperativeEEENS5_IJNSA_ILi128EEENSA_ILi64EEESG_EEENS_6half_tENS5_IJlSB_lEEESI_NS5_IJSB_llEEENS4_8TiledMMAINS4_8MMA_AtomIJNS4_4SM904GMMA25MMA_64x64x16_F32F16F16_SSILNSO_5MajorE0ELSQ_1ELNSO_7ScaleInE1ELSR_1EEEEEENS4_6LayoutINS5_IJNSA_ILi2EEESB_SB_EEENS5_IJSB_NSA_ILi0EEESX_EEEEENS5_IJNS4_10UnderscoreES10_S10_EEEEENS4_13SM90_TMA_LOADENS4_14ComposedLayoutINS4_7SwizzleILi3ELi4ELi3EEENS4_18smem_ptr_flag_bitsILi16EEENSU_INS5_IJNSA_ILi8EEESG_EEENS5_IJSG_SB_EEEEEEEvNS4_8identityES13_NS14_IS16_S18_NSU_INS5_IJSG_S19_EEENS5_IJSB_SG_EEEEEEEvS1E_EENS_8epilogue10collective6detail29Sm90TmaWarpSpecializedAdapterINS1L_15DefaultEpilogueISI_SJ_SJ_NS1K_6thread17LinearCombinationISI_Li1EffLNS1P_9ScaleType4KindE0ELNS_15FloatRoundStyleE2ESI_EENS1_15EpilogueDefaultEEEEEvvEEEEvNT_6ParamsE:
        .type           _ZN7cutlass13device_kernelINS_4gemm6kernel13GemmUniversalIN4cute5tupleIJiiiiEEENS1_10collective13CollectiveMmaINS1_34MainloopSm90TmaGmmaWarpSpecializedILi9ENS5_IJNS4_1CILi1EEESB_SB_EEENS1_35KernelTmaWarpSpecializedCooperativeEEENS5_IJNSA_ILi128EEENSA_ILi64EEESG_EEENS_6half_tENS5_IJlSB_lEEESI_NS5_IJSB_llEEENS4_8TiledMMAINS4_8MMA_AtomIJNS4_4SM904GMMA25MMA_64x64x16_F32F16F16_SSILNSO_5MajorE0ELSQ_1ELNSO_7ScaleInE1ELSR_1EEEEEENS4_6LayoutINS5_IJNSA_ILi2EEESB_SB_EEENS5_IJSB_NSA_ILi0EEESX_EEEEENS5_IJNS4_10UnderscoreES10_S10_EEEEENS4_13SM90_TMA_LOADENS4_14ComposedLayoutINS4_7SwizzleILi3ELi4ELi3EEENS4_18smem_ptr_flag_bitsILi16EEENSU_INS5_IJNSA_ILi8EEESG_EEENS5_IJSG_SB_EEEEEEEvNS4_8identityES13_NS14_IS16_S18_NSU_INS5_IJSG_S19_EEENS5_IJSB_SG_EEEEEEEvS1E_EENS_8epilogue10collective6detail29Sm90TmaWarpSpecializedAdapterINS1L_15DefaultEpilogueISI_SJ_SJ_NS1K_6thread17LinearCombinationISI_Li1EffLNS1P_9ScaleType4KindE0ELNS_15FloatRoundStyleE2ESI_EENS1_15EpilogueDefaultEEEEEvvEEEEvNT_6ParamsE,@function
        .size           _ZN7cutlass13device_kernelINS_4gemm6kernel13GemmUniversalIN4cute5tupleIJiiiiEEENS1_10collective13CollectiveMmaINS1_34MainloopSm90TmaGmmaWarpSpecializedILi9ENS5_IJNS4_1CILi1EEESB_SB_EEENS1_35KernelTmaWarpSpecializedCooperativeEEENS5_IJNSA_ILi128EEENSA_ILi64EEESG_EEENS_6half_tENS5_IJlSB_lEEESI_NS5_IJSB_llEEENS4_8TiledMMAINS4_8MMA_AtomIJNS4_4SM904GMMA25MMA_64x64x16_F32F16F16_SSILNSO_5MajorE0ELSQ_1ELNSO_7ScaleInE1ELSR_1EEEEEENS4_6LayoutINS5_IJNSA_ILi2EEESB_SB_EEENS5_IJSB_NSA_ILi0EEESX_EEEEENS5_IJNS4_10UnderscoreES10_S10_EEEEENS4_13SM90_TMA_LOADENS4_14ComposedLayoutINS4_7SwizzleILi3ELi4ELi3EEENS4_18smem_ptr_flag_bitsILi16EEENSU_INS5_IJNSA_ILi8EEESG_EEENS5_IJSG_SB_EEEEEEEvNS4_8identityES13_NS14_IS16_S18_NSU_INS5_IJSG_S19_EEENS5_IJSB_SG_EEEEEEEvS1E_EENS_8epilogue10collective6detail29Sm90TmaWarpSpecializedAdapterINS1L_15DefaultEpilogueISI_SJ_SJ_NS1K_6thread17LinearCombinationISI_Li1EffLNS1P_9ScaleType4KindE0ELNS_15FloatRoundStyleE2ESI_EENS1_15EpilogueDefaultEEEEEvvEEEEvNT_6ParamsE,(.L_x_141 - _ZN7cutlass13device_kernelINS_4gemm6kernel13GemmUniversalIN4cute5tupleIJiiiiEEENS1_10collective13CollectiveMmaINS1_34MainloopSm90TmaGmmaWarpSpecializedILi9ENS5_IJNS4_1CILi1EEESB_SB_EEENS1_35KernelTmaWarpSpecializedCooperativeEEENS5_IJNSA_ILi128EEENSA_ILi64EEESG_EEENS_6half_tENS5_IJlSB_lEEESI_NS5_IJSB_llEEENS4_8TiledMMAINS4_8MMA_AtomIJNS4_4SM904GMMA25MMA_64x64x16_F32F16F16_SSILNSO_5MajorE0ELSQ_1ELNSO_7ScaleInE1ELSR_1EEEEEENS4_6LayoutINS5_IJNSA_ILi2EEESB_SB_EEENS5_IJSB_NSA_ILi0EEESX_EEEEENS5_IJNS4_10UnderscoreES10_S10_EEEEENS4_13SM90_TMA_LOADENS4_14ComposedLayoutINS4_7SwizzleILi3ELi4ELi3EEENS4_18smem_ptr_flag_bitsILi16EEENSU_INS5_IJNSA_ILi8EEESG_EEENS5_IJSG_SB_EEEEEEEvNS4_8identityES13_NS14_IS16_S18_NSU_INS5_IJSG_S19_EEENS5_IJSB_SG_EEEEEEEvS1E_EENS_8epilogue10collective6detail29Sm90TmaWarpSpecializedAdapterINS1L_15DefaultEpilogueISI_SJ_SJ_NS1K_6thread17LinearCombinationISI_Li1EffLNS1P_9ScaleType4KindE0ELNS_15FloatRoundStyleE2ESI_EENS1_15EpilogueDefaultEEEEEvvEEEEvNT_6ParamsE)
        .other          _ZN7cutlass13device_kernelINS_4gemm6kernel13GemmUniversalIN4cute5tupleIJiiiiEEENS1_10collective13CollectiveMmaINS1_34MainloopSm90TmaGmmaWarpSpecializedILi9ENS5_IJNS4_1CILi1EEESB_SB_EEENS1_35KernelTmaWarpSpecializedCooperativeEEENS5_IJNSA_ILi128EEENSA_ILi64EEESG_EEENS_6half_tENS5_IJlSB_lEEESI_NS5_IJSB_llEEENS4_8TiledMMAINS4_8MMA_AtomIJNS4_4SM904GMMA25MMA_64x64x16_F32F16F16_SSILNSO_5MajorE0ELSQ_1ELNSO_7ScaleInE1ELSR_1EEEEEENS4_6LayoutINS5_IJNSA_ILi2EEESB_SB_EEENS5_IJSB_NSA_ILi0EEESX_EEEEENS5_IJNS4_10UnderscoreES10_S10_EEEEENS4_13SM90_TMA_LOADENS4_14ComposedLayoutINS4_7SwizzleILi3ELi4ELi3EEENS4_18smem_ptr_flag_bitsILi16EEENSU_INS5_IJNSA_ILi8EEESG_EEENS5_IJSG_SB_EEEEEEEvNS4_8identityES13_NS14_IS16_S18_NSU_INS5_IJSG_S19_EEENS5_IJSB_SG_EEEEEEEvS1E_EENS_8epilogue10collective6detail29Sm90TmaWarpSpecializedAdapterINS1L_15DefaultEpilogueISI_SJ_SJ_NS1K_6thread17LinearCombinationISI_Li1EffLNS1P_9ScaleType4KindE0ELNS_15FloatRoundStyleE2ESI_EENS1_15EpilogueDefaultEEEEEvvEEEEvNT_6ParamsE,@"STO_CUDA_ENTRY STV_DEFAULT"
_ZN7cutlass13device_kernelINS_4gemm6kernel13GemmUniversalIN4cute5tupleIJiiiiEEENS1_10collective13CollectiveMmaINS1_34MainloopSm90TmaGmmaWarpSpecializedILi9ENS5_IJNS4_1CILi1EEESB_SB_EEENS1_35KernelTmaWarpSpecializedCooperativeEEENS5_IJNSA_ILi128EEENSA_ILi64EEESG_EEENS_6half_tENS5_IJlSB_lEEESI_NS5_IJSB_llEEENS4_8TiledMMAINS4_8MMA_AtomIJNS4_4SM904GMMA25MMA_64x64x16_F32F16F16_SSILNSO_5MajorE0ELSQ_1ELNSO_7ScaleInE1ELSR_1EEEEEENS4_6LayoutINS5_IJNSA_ILi2EEESB_SB_EEENS5_IJSB_NSA_ILi0EEESX_EEEEENS5_IJNS4_10UnderscoreES10_S10_EEEEENS4_13SM90_TMA_LOADENS4_14ComposedLayoutINS4_7SwizzleILi3ELi4ELi3EEENS4_18smem_ptr_flag_bitsILi16EEENSU_INS5_IJNSA_ILi8EEESG_EEENS5_IJSG_SB_EEEEEEEvNS4_8identityES13_NS14_IS16_S18_NSU_INS5_IJSG_S19_EEENS5_IJSB_SG_EEEEEEEvS1E_EENS_8epilogue10collective6detail29Sm90TmaWarpSpecializedAdapterINS1L_15DefaultEpilogueISI_SJ_SJ_NS1K_6thread17LinearCombinationISI_Li1EffLNS1P_9ScaleType4KindE0ELNS_15FloatRoundStyleE2ESI_EENS1_15EpilogueDefaultEEEEEvvEEEEvNT_6ParamsE:
[----:B------:R-:W0:Y:S01]  /*0000*/  LDC R1, c[0x0][0x28] ;  /* 0x00000a00ff017b82 */ /* 0x000e220000000800 */
[----:B------:R-:W1:Y:S01]  /*0010*/  S2R R18, SR_TID.X ;  /* 0x0000000000127919 */ /* 0x000e620000002100 */
[----:B------:R-:W-:Y:S01]  /*0020*/  ELECT P0, URZ, PT ;  /* 0x00000000003f782f */ /* 0x000fe20003800000 */
[----:B------:R-:W-:Y:S01]  /*0030*/  BSSY B0, `(.L_x_0) ;  /* 0x000000f000007945 */ /* 0x000fe20003800000 */
[--C-:B-1----:R-:W-:Y:S02]  /*0040*/  SHF.R.U32.HI R0, RZ, 0x5, R18.reuse ;  /* 0x00000005ff007819 */ /* 0x102fe40000011612 */
[----:B------:R-:W-:-:S03]  /*0050*/  SHF.R.U32.HI R22, RZ, 0x7, R18 ;  /* 0x00000007ff167819 */ /* 0x000fc60000011612 */
[----:B------:R-:W1:Y:S04]  /*0060*/  SHFL.IDX PT, R5, R0, RZ, 0x1f ;  /* 0x00001fff00057589 */ /* 0x000e6800000e0000 */
[----:B------:R2:W3:Y:S01]  /*0070*/  SHFL.IDX PT, R8, R22, RZ, 0x1f ;  /* 0x00001fff16087589 */ /* 0x0004e200000e0000 */
[----:B-1----:R-:W-:-:S13]  /*0080*/  ISETP.NE.OR P0, PT, R5, RZ, !P0 ;  /* 0x000000ff0500720c */ /* 0x002fda0004705670 */
[----:B0-23--:R-:W-:Y:S05]  /*0090*/  @P0 BRA `(.L_x_1) ;  /* 0x0000000000200947 */ /* 0x00dfea0003800000 */
[----:B------:R-:W-:Y:S02]  /*00a0*/  ULDC.64 UR4, c[0x0][0x198] ;  /* 0x0000660000047ab9 */ /* 0x000fe40000000a00 */
[----:B------:R-:W-:Y:S02]  /*00b0*/  UIADD3 UR6, UP0, UR4, 0xf0, URZ ;  /* 0x000000f004067890 */ /* 0x000fe4000ff1e03f */
[----:B------:R-:W-:Y:S02]  /*00c0*/  UIADD3 UR4, UP1, UR4, 0x1f0, URZ ;  /* 0x000001f004047890 */ /* 0x000fe4000ff3e03f */
[----:B------:R-:W-:Y:S02]  /*00d0*/  UIADD3.X UR7, URZ, UR5, URZ, UP0, !UPT ;  /* 0x000000053f077290 */ /* 0x000fe400087fe43f */
[----:B------:R-:W-:-:S07]  /*00e0*/  UIADD3.X UR5, URZ, UR5, URZ, UP1, !UPT ;  /* 0x000000053f057290 */ /* 0x000fce0008ffe43f */
[----:B------:R0:W-:Y:S02]  /*00f0*/  UTMACCTL.PF [UR6] ;  /* 0x00000000060079b9 */ /* 0x0001e40008040000 */
[----:B------:R0:W-:Y:S02]  /*0100*/  UTMACCTL.PF [UR4] ;  /* 0x00000000040079b9 */ /* 0x0001e40008040000 */
[----:B0-----:R-:W-:Y:S01]  /*0110*/  NOP ;  /* 0x0000000000007918 */ /* 0x001fe20000000000 */
.L_x_1:
[----:B------:R-:W-:Y:S05]  /*0120*/  BSYNC B0 ;  /* 0x0000000000007941 */ /* 0x000fea0003800000 */
.L_x_0:
[----:B------:R-:W0:Y:S02]  /*0130*/  SHFL.IDX PT, R2, R0, RZ, 0x1f ;  /* 0x00001fff00027589 */ /* 0x000e2400000e0000 */
[----:B0-----:R-:W-:-:S13]  /*0140*/  ISETP.NE.AND P0, PT, R2, RZ, PT ;  /* 0x000000ff0200720c */ /* 0x001fda0003f05270 */
[----:B------:R-:W-:Y:S05]  /*0150*/  @P0 BRA `(.L_x_2) ;  /* 0x00000000008c0947 */ /* 0x000fea0003800000 */
[----:B------:R-:W-:Y:S01]  /*0160*/  ELECT P0, URZ, PT ;  /* 0x00000000003f782f */ /* 0x000fe20003800000 */
[----:B------:R-:W-:-:S12]  /*0170*/  BSSY B0, `(.L_x_2) ;  /* 0x0000021000007945 */ /* 0x000fd80003800000 */
[----:B------:R-:W-:Y:S05]  /*0180*/  @!P0 BRA `(.L_x_3) ;  /* 0x00000000007c8947 */ /* 0x000fea0003800000 */
[----:B------:R-:W0:Y:S01]  /*0190*/  S2UR UR8, SR_CgaCtaId ;  /* 0x00000000000879c3 */ /* 0x000e220000008800 */
[----:B------:R-:W-:Y:S01]  /*01a0*/  UMOV UR4, 0x400 ;  /* 0x0000040000047882 */ /* 0x000fe20000000000 */
[----:B------:R-:W-:Y:S01]  /*01b0*/  UMOV UR5, 0x1 ;  /* 0x0000000100057882 */ /* 0x000fe20000000000 */
[----:B------:R-:W-:Y:S02]  /*01c0*/  UMOV UR6, 0x100 ;  /* 0x0000010000067882 */ /* 0x000fe40000000000 */
[----:B------:R-:W-:-:S04]  /*01d0*/  UIADD3 UR6, -UR6, 0x100000, URZ ;  /* 0x0010000006067890 */ /* 0x000fc8000fffe13f */
[----:B------:R-:W-:Y:S02]  /*01e0*/  USHF.L.U32 UR7, UR6, 0xb, URZ ;  /* 0x0000000b06077899 */ /* 0x000fe4000800063f */
[----:B------:R-:W-:Y:S02]  /*01f0*/  USHF.L.U32 UR6, UR6, 0x1, URZ ;  /* 0x0000000106067899 */ /* 0x000fe4000800063f */
[----:B0-----:R-:W-:Y:S02]  /*0200*/  ULEA UR8, UR8, UR4, 0x18 ;  /* 0x0000000408087291 */ /* 0x001fe4000f8ec03f */
[----:B------:R-:W-:-:S04]  /*0210*/  UIADD3 UR4, -UR5, 0x100000, URZ ;  /* 0x0010000005047890 */ /* 0x000fc8000fffe13f */
[----:B------:R-:W-:Y:S02]  /*0220*/  USHF.L.U32 UR5, UR4, 0xb, URZ ;  /* 0x0000000b04057899 */ /* 0x000fe4000800063f */
[----:B------:R-:W-:Y:S01]  /*0230*/  USHF.L.U32 UR4, UR4, 0x1, URZ ;  /* 0x0000000104047899 */ /* 0x000fe2000800063f */
[----:B------:R-:W0:Y:S11]  /*0240*/  FENCE.VIEW.ASYNC.S ;  /* 0x00000000000073c6 */ /* 0x000e360000000000 */
[----:B0-----:R0:W1:Y:S01]  /*0250*/  SYNCS.EXCH.64 URZ, [UR8], UR4 ;  /* 0x00000004083f75b2 */ /* 0x0010620008000100 */
[----:B------:R0:W2:Y:S01]  /*0260*/  SYNCS.EXCH.64 URZ, [UR8+0x48], UR6 ;  /* 0x00004806083f75b2 */ /* 0x0000a20008000100 */
[----:B------:R0:W3:Y:S01]  /*0270*/  SYNCS.EXCH.64 URZ, [UR8+0x8], UR4 ;  /* 0x00000804083f75b2 */ /* 0x0000e20008000100 */
[----:B------:R0:W4:Y:S01]  /*0280*/  SYNCS.EXCH.64 URZ, [UR8+0x50], UR6 ;  /* 0x00005006083f75b2 */ /* 0x0001220008000100 */
[----:B------:R0:W0:Y:S01]  /*0290*/  SYNCS.EXCH.64 URZ, [UR8+0x10], UR4 ;  /* 0x00001004083f75b2 */ /* 0x0000220008000100 */
        /* <DEDUP_REMOVED lines=13> */
[----:B------:R-:W-:Y:S01]  /*0370*/  NOP ;  /* 0x0000000000007918 */ /* 0x000fe20000000000 */
.L_x_3:
[----:B0-----:R-:W-:Y:S05]  /*0380*/  BSYNC B0 ;  /* 0x0000000000007941 */ /* 0x001fea0003800000 */
.L_x_2:
[----:B------:R-:W0:Y:S01]  /*0390*/  SHFL.IDX PT, R0, R0, RZ, 0x1f ;  /* 0x00001fff00007589 */ /* 0x000e2200000e0000 */
[----:B------:R-:W-:Y:S01]  /*03a0*/  ELECT P0, URZ, PT ;  /* 0x00000000003f782f */ /* 0x000fe20003800000 */
[----:B------:R-:W5:Y:S01]  /*03b0*/  LDC R2, c[0x0][0x65c] ;  /* 0x00019700ff027b82 */ /* 0x000f620000000800 */
[----:B------:R-:W-:Y:S01]  /*03c0*/  SHF.R.S32.HI R6, RZ, 0x1f, R5 ;  /* 0x0000001fff067819 */ /* 0x000fe20000011405 */
[----:B------:R-:W1:Y:S01]  /*03d0*/  S2R R3, SR_CTAID.Y ;  /* 0x0000000000037919 */ /* 0x000e620000002600 */
[----:B------:R-:W-:Y:S01]  /*03e0*/  UMOV UR4, 0x20 ;  /* 0x0000002000047882 */ /* 0x000fe20000000000 */
[----:B------:R-:W-:Y:S01]  /*03f0*/  ISETP.NE.AND P2, PT, R8, RZ, PT ;  /* 0x000000ff0800720c */ /* 0x000fe20003f45270 */
[----:B------:R-:W-:Y:S01]  /*0400*/  NOP ;  /* 0x0000000000007918 */ /* 0x000fe20000000000 */
[----:B------:R-:W2:Y:S01]  /*0410*/  S2R R4, SR_CTAID.X ;  /* 0x0000000000047919 */ /* 0x000ea20000002500 */
[----:B------:R-:W-:Y:S01]  /*0420*/  LEA.HI R6, R6, R5, RZ, 0x2 ;  /* 0x0000000506067211 */ /* 0x000fe200078f10ff */
[----:B------:R-:W-:Y:S01]  /*0430*/  NOP ;  /* 0x0000000000007918 */ /* 0x000fe20000000000 */
[----:B0-----:R-:W-:-:S02]  /*0440*/  ISETP.NE.OR P0, PT, R0, RZ, !P0 ;  /* 0x000000ff0000720c */ /* 0x001fc40004705670 */
[----:B-----5:R-:W-:-:S04]  /*0450*/  ISETP.NE.AND P3, PT, R2, 0x1, PT ;  /* 0x000000010200780c */ /* 0x020fc80003f65270 */
[----:B------:R-:W-:Y:S02]  /*0460*/  P2R R0, PR, RZ, 0x8 ;  /* 0x00000008ff007803 */ /* 0x000fe40000000000 */
[----:B------:R-:W-:-:S05]  /*0470*/  LOP3.LUT R0, R6, 0xfffffffc, RZ, 0xc0, !PT ;  /* 0xfffffffc06007812 */ /* 0x000fca00078ec0ff */
[----:B------:R-:W-:Y:S01]  /*0480*/  VOTEU.ALL UP0, P0 ;  /* 0x00000000003f7886 */ /* 0x000fe20000000000 */
[----:B------:R-:W-:Y:S01]  /*0490*/  IMAD.IADD R0, R5, 0x1, -R0 ;  /* 0x0000000105007824 */ /* 0x000fe200078e0a00 */
[----:B------:R-:W2:Y:S01]  /*04a0*/  @P3 LDC R17, c[0x0][0x10] ;  /* 0x00000400ff113b82 */ /* 0x000ea20000000800 */
[----:B------:R-:W-:Y:S01]  /*04b0*/  VOTEU.ALL UP1, P0 ;  /* 0x00000000003f7886 */ /* 0x000fe20000020000 */
[----:B-1----:R-:W-:Y:S01]  /*04c0*/  @P3 IMAD.MOV.U32 R6, RZ, RZ, R3 ;  /* 0x000000ffff063224 */ /* 0x002fe200078e0003 */
[----:B------:R-:W-:Y:S01]  /*04d0*/  @!UP0 UMOV UR6, 0x400 ;  /* 0x0000040000068882 */ /* 0x000fe20000000000 */
[----:B------:R-:W-:-:S04]  /*04e0*/  @!UP0 UIADD3 UR4, -UR4, 0x100000, URZ ;  /* 0x0010000004048890 */ /* 0x000fc8000fffe13f */
[----:B------:R-:W-:Y:S02]  /*04f0*/  @!UP0 USHF.L.U32 UR5, UR4, 0xb, URZ ;  /* 0x0000000b04058899 */ /* 0x000fe4000800063f */
[----:B------:R-:W-:Y:S01]  /*0500*/  @!UP0 USHF.L.U32 UR4, UR4, 0x1, URZ ;  /* 0x0000000104048899 */ /* 0x000fe2000800063f */
[----:B------:R-:W-:Y:S02]  /*0510*/  @P3 IMAD.MOV.U32 R7, RZ, RZ, RZ ;  /* 0x000000ffff073224 */ /* 0x000fe400078e00ff */
[----:B------:R-:W-:Y:S01]  /*0520*/  IMAD.MOV.U32 R5, RZ, RZ, RZ ;  /* 0x000000ffff057224 */ /* 0x000fe200078e00ff */
[----:B------:R-:W0:Y:S01]  /*0530*/  @!UP0 S2UR UR7, SR_CgaCtaId ;  /* 0x00000000000789c3 */ /* 0x000e220000008800 */
[----:B------:R-:W-:-:S07]  /*0540*/  @P3 IMAD.MOV.U32 R11, RZ, RZ, RZ ;  /* 0x000000ffff0b3224 */ /* 0x000fce00078e00ff */
[----:B------:R-:W1:Y:S01]  /*0550*/  @!P3 LDC R9, c[0x0][0xc] ;  /* 0x00000300ff09bb82 */ /* 0x000e620000000800 */
[----:B--2---:R-:W-:-:S04]  /*0560*/  @P3 IMAD.WIDE.U32 R16, R4, R17, R6 ;  /* 0x0000001104103225 */ /* 0x004fc800078e0006 */
[----:B------:R-:W-:Y:S01]  /*0570*/  @P3 IMAD.IADD R17, R17, 0x1, R11 ;  /* 0x0000000111113824 */ /* 0x000fe200078e020b */
[----:B0-----:R-:W-:Y:S01]  /*0580*/  @!UP0 ULEA UR6, UR7, UR6, 0x18 ;  /* 0x0000000607068291 */ /* 0x001fe2000f8ec03f */
[----:B------:R-:W-:Y:S01]  /*0590*/  VOTEU.ALL UP0, P0 ;  /* 0x00000000003f7886 */ /* 0x000fe20000000000 */
[----:B------:R-:W-:-:S04]  /*05a0*/  ISETP.NE.AND P0, PT, R0, 0x3, PT ;  /* 0x000000030000780c */ /* 0x000fc80003f05270 */
[----:B------:R-:W-:Y:S01]  /*05b0*/  ISETP.EQ.OR P0, PT, R0, RZ, !P0 ;  /* 0x000000ff0000720c */ /* 0x000fe20004702670 */
[----:B-1----:R-:W-:-:S03]  /*05c0*/  @!P3 IMAD.WIDE.U32 R6, R9, R3, R4 ;  /* 0x000000030906b225 */ /* 0x002fc600078e0004 */
[C---:B------:R-:W-:Y:S01]  /*05d0*/  ISETP.EQ.AND P0, PT, R8.reuse, RZ, P0 ;  /* 0x000000ff0800720c */ /* 0x040fe20000702270 */
[----:B------:R-:W-:Y:S01]  /*05e0*/  VIADD R8, R8, 0xffffffff ;  /* 0xffffffff08087836 */ /* 0x000fe20000000000 */
[----:B------:R-:W0:Y:S02]  /*05f0*/  FENCE.VIEW.ASYNC.S ;  /* 0x00000000000073c6 */ /* 0x000e240000000000 */
[----:B0-----:R0:W3:Y:S01]  /*0600*/  @!UP0 SYNCS.EXCH.64 URZ, [UR6+0xa0], UR4 ;  /* 0x0000a004063f85b2 */ /* 0x0010e20008000100 */
[----:B------:R-:W-:Y:S01]  /*0610*/  @!P3 IMAD.MOV.U32 R16, RZ, RZ, R6 ;  /* 0x000000ffff10b224 */ /* 0x000fe200078e0006 */
[----:B------:R-:W-:Y:S01]  /*0620*/  SEL R19, RZ, 0x1, !P0 ;  /* 0x00000001ff137807 */ /* 0x000fe20004000000 */
[----:B------:R-:W-:Y:S01]  /*0630*/  @!P3 IMAD.MOV.U32 R17, RZ, RZ, R7 ;  /* 0x000000ffff11b224 */ /* 0x000fe200078e0007 */
[----:B------:R-:W-:-:S04]  /*0640*/  ISETP.GE.U32.AND P1, PT, R8, 0x2, PT ;  /* 0x000000020800780c */ /* 0x000fc80003f26070 */
[----:B------:R-:W-:Y:S01]  /*0650*/  SEL R19, R19, 0x2, P1 ;  /* 0x0000000213137807 */ /* 0x000fe20000800000 */
[----:B------:R0:W3:Y:S01]  /*0660*/  @!UP1 SYNCS.EXCH.64 URZ, [UR6+0xa8], UR4 ;  /* 0x0000a804063f95b2 */ /* 0x0000e20008000100 */
[----:B------:R-:W-:Y:S01]  /*0670*/  NOP ;  /* 0x0000000000007918 */ /* 0x000fe20000000000 */
[----:B---34-:R-:W-:Y:S06]  /*0680*/  BAR.SYNC.DEFER_BLOCKING 0x0 ;  /* 0x0000000000007b1d */ /* 0x018fec0000010000 */
[----:B------:R-:W-:Y:S05]  /*0690*/  @!P2 BRA `(.L_x_4) ;  /* 0x000000400018a947 */ /* 0x000fea0003800000 */
[----:B------:R-:W-:-:S13]  /*06a0*/  ISETP.GT.U32.AND P0, PT, R8, 0x1, PT ;  /* 0x000000010800780c */ /* 0x000fda0003f04070 */
[----:B0-----:R-:W-:Y:S05]  /*06b0*/  @P0 EXIT ;  /* 0x000000000000094d */ /* 0x001fea0003800000 */
[----:B------:R-:W-:Y:S01]  /*06c0*/  ULDC.64 UR4, c[0x0][0x650] ;  /* 0x0001940000047ab9 */ /* 0x000fe20000000a00 */
[----:B------:R-:W-:Y:S01]  /*06d0*/  PRMT R0, RZ, 0x7610, R0 ;  /* 0x00007610ff007816 */ /* 0x000fe20000000000 */
[----:B------:R-:W-:Y:S01]  /*06e0*/  IMAD.MOV.U32 R58, RZ, RZ, -0x1 ;  /* 0xffffffffff3a7424 */ /* 0x000fe200078e00ff */
[----:B------:R-:W-:Y:S01]  /*06f0*/  ISETP.GE.U32.AND P0, PT, R16, UR4, PT ;  /* 0x0000000410007c0c */ /* 0x000fe2000bf06070 */
[----:B------:R-:W-:Y:S02]  /*0700*/  IMAD.MOV.U32 R59, RZ, RZ, -0x1 ;  /* 0xffffffffff3b7424 */ /* 0x000fe400078e00ff */
[----:B------:R-:W-:Y:S01]  /*0710*/  IMAD.MOV.U32 R57, RZ, RZ, -0x1 ;  /* 0xffffffffff397424 */ /* 0x000fe200078e00ff */
[----:B------:R-:W-:-:S13]  /*0720*/  ISETP.GE.U32.AND.EX P0, PT, R17, UR5, PT, P0 ;  /* 0x0000000511007c0c */ /* 0x000fda000bf06100 */
[----:B------:R-:W-:Y:S05]  /*0730*/  @P0 BRA `(.L_x_5) ;  /* 0x0000000400540947 */ /* 0x000fea0003800000 */
[----:B------:R-:W0:Y:S01]  /*0740*/  LDC.64 R14, c[0x0][0x628] ;  /* 0x00018a00ff0e7b82 */ /* 0x000e220000000a00 */
[----:B------:R-:W-:Y:S02]  /*0750*/  IMAD.MOV.U32 R6, RZ, RZ, R16 ;  /* 0x000000ffff067224 */ /* 0x000fe400078e0010 */
[----:B------:R-:W-:-:S05]  /*0760*/  IMAD.MOV.U32 R7, RZ, RZ, R17 ;  /* 0x000000ffff077224 */ /* 0x000fca00078e0011 */
[----:B------:R-:W1:Y:S08]  /*0770*/  LDC R0, c[0x0][0x630] ;  /* 0x00018c00ff007b82 */ /* 0x000e700000000800 */
[----:B------:R-:W2:Y:S01]  /*0780*/  LDC.64 R20, c[0x0][0x620] ;  /* 0x00018800ff147b82 */ /* 0x000ea20000000a00 */
[----:B0-----:R-:W-:-:S04]  /*0790*/  ISETP.NE.U32.AND P0, PT, R14, RZ, PT ;  /* 0x000000ff0e00720c */ /* 0x001fc80003f05070 */
[----:B------:R-:W-:-:S13]  /*07a0*/  ISETP.NE.AND.EX P0, PT, R15, RZ, PT, P0 ;  /* 0x000000ff0f00720c */ /* 0x000fda0003f05300 */
[----:B-12---:R-:W-:Y:S05]  /*07b0*/  @!P0 BRA `(.L_x_6) ;  /* 0x0000000000288947 */ /* 0x006fea0003800000 */
[----:B------:R-:W0:Y:S02]  /*07c0*/  LDC R11, c[0x0][0x634] ;  /* 0x00018d00ff0b7b82 */ /* 0x000e240000000800 */
[----:B0-----:R-:W-:-:S05]  /*07d0*/  IADD3 R11, P0, R16, R11, RZ ;  /* 0x0000000b100b7210 */ /* 0x001fca0007f1e0ff */
[----:B------:R-:W-:-:S04]  /*07e0*/  IMAD.X R13, RZ, RZ, R17, P0 ;  /* 0x000000ffff0d7224 */ /* 0x000fc800000e0611 */
[----:B------:R-:W-:-:S04]  /*07f0*/  IMAD.WIDE.U32 R6, R13, R14, RZ ;  /* 0x0000000e0d067225 */ /* 0x000fc800078e00ff */
[----:B------:R-:W-:-:S04]  /*0800*/  IMAD.WIDE.U32 R8, P0, R11, R15, R6 ;  /* 0x0000000f0b087225 */ /* 0x000fc80007800006 */
[----:B------:R-:W-:-:S04]  /*0810*/  IMAD.WIDE.U32 R6, R11, R14, RZ ;  /* 0x0000000e0b067225 */ /* 0x000fc800078e00ff */
[----:B------:R-:W-:Y:S01]  /*0820*/  IMAD.X R11, RZ, RZ, RZ, P0 ;  /* 0x000000ffff0b7224 */ /* 0x000fe200000e06ff */
[----:B------:R-:W-:Y:S01]  /*0830*/  IADD3 RZ, P0, R7, R8, RZ ;  /* 0x0000000807ff7210 */ /* 0x000fe20007f1e0ff */
[----:B------:R-:W-:-:S04]  /*0840*/  IMAD.MOV.U32 R10, RZ, RZ, R9 ;  /* 0x000000ffff0a7224 */ /* 0x000fc800078e0009 */
[----:B------:R-:W-:-:S08]  /*0850*/  IMAD.WIDE.U32.X R6, R13, R15, R10, P0 ;  /* 0x0000000f0d067225 */ /* 0x000fd000000e040a */
.L_x_6:
[-CC-:B------:R-:W-:Y:S01]  /*0860*/  SHF.R.U64 R57, R6, R0.reuse, R7.reuse ;  /* 0x0000000006397219 */ /* 0x180fe20000001207 */
[----:B------:R-:W0:Y:S01]  /*0870*/  LDC R10, c[0x0][0x618] ;  /* 0x00018600ff0a7b82 */ /* 0x000e220000000800 */
[----:B------:R-:W-:Y:S01]  /*0880*/  SHF.R.U32.HI R5, RZ, R0, R7 ;  /* 0x00000000ff057219 */ /* 0x000fe20000011607 */
[----:B------:R-:W-:Y:S01]  /*0890*/  ULDC UR4, c[0x0][0x150] ;  /* 0x0000540000047ab9 */ /* 0x000fe20000000800 */
[----:B------:R-:W-:Y:S02]  /*08a0*/  IADD3 R9, P0, RZ, -R57, RZ ;  /* 0x80000039ff097210 */ /* 0x000fe40007f1e0ff */
[----:B------:R-:W-:-:S03]  /*08b0*/  I2FP.F32.U32 R0, R4 ;  /* 0x0000000400007245 */ /* 0x000fc60000201000 */
[----:B------:R-:W1:Y:S01]  /*08c0*/  LDC.64 R28, c[0x0][0x640] ;  /* 0x00019000ff1c7b82 */ /* 0x000e620000000a00 */
[----:B------:R-:W-:Y:S02]  /*08d0*/  IMAD.X R11, RZ, RZ, ~R5, P0 ;  /* 0x000000ffff0b7224 */ /* 0x000fe400000e0e05 */
[----:B------:R-:W-:Y:S01]  /*08e0*/  FMUL R0, R0, UR4 ;  /* 0x0000000400007c20 */ /* 0x000fe20008400000 */
[----:B------:R-:W-:Y:S01]  /*08f0*/  IMAD.WIDE.U32 R6, R9, R20, R16 ;  /* 0x0000001409067225 */ /* 0x000fe200078e0010 */
[----:B------:R-:W-:-:S03]  /*0900*/  ULDC UR4, c[0x0][0x154] ;  /* 0x0000550000047ab9 */ /* 0x000fc60000000800 */
[----:B------:R-:W-:Y:S01]  /*0910*/  IMAD R8, R11, R20, RZ ;  /* 0x000000140b087224 */ /* 0x000fe200078e02ff */
[----:B------:R-:W2:Y:S01]  /*0920*/  LDC R5, c[0x0][0x144] ;  /* 0x00005100ff057b82 */ /* 0x000ea20000000800 */
[----:B------:R-:W3:Y:S02]  /*0930*/  F2I.U32.TRUNC.NTZ R0, R0 ;  /* 0x0000000000007305 */ /* 0x000ee4000020f000 */
[----:B------:R-:W-:-:S04]  /*0940*/  IMAD R9, R9, R21, R8 ;  /* 0x0000001509097224 */ /* 0x000fc800078e0208 */
[----:B------:R-:W-:Y:S01]  /*0950*/  IMAD.IADD R7, R7, 0x1, R9 ;  /* 0x0000000107077824 */ /* 0x000fe200078e0209 */
[----:B------:R-:W4:Y:S01]  /*0960*/  LDC R12, c[0x0][0x608] ;  /* 0x00018200ff0c7b82 */ /* 0x000f220000000800 */
[----:B------:R-:W-:-:S03]  /*0970*/  IMAD.MOV.U32 R9, RZ, RZ, -0x1 ;  /* 0xffffffffff097424 */ /* 0x000fc600078e00ff */
[-CC-:B0-----:R-:W-:Y:S02]  /*0980*/  SHF.R.U64 R20, R6, R10.reuse, R7.reuse ;  /* 0x0000000a06147219 */ /* 0x181fe40000001207 */
[----:B------:R-:W-:Y:S02]  /*0990*/  I2FP.F32.U32 R6, R3 ;  /* 0x0000000300067245 */ /* 0x000fe40000201000 */
[----:B------:R-:W0:Y:S01]  /*09a0*/  LDC R26, c[0x0][0x658] ;  /* 0x00019600ff1a7b82 */ /* 0x000e220000000800 */
[----:B-1----:R-:W-:Y:S01]  /*09b0*/  ISETP.NE.U32.AND P0, PT, R28, RZ, PT ;  /* 0x000000ff1c00720c */ /* 0x002fe20003f05070 */
[----:B---3--:R-:W-:Y:S01]  /*09c0*/  IMAD.MOV R8, RZ, RZ, -R0 ;  /* 0x000000ffff087224 */ /* 0x008fe200078e0a00 */
[----:B------:R-:W-:Y:S01]  /*09d0*/  SHF.R.U32.HI R7, RZ, R10, R7 ;  /* 0x0000000aff077219 */ /* 0x000fe20000011607 */
[----:B------:R-:W-:Y:S01]  /*09e0*/  FMUL R6, R6, UR4 ;  /* 0x0000000406067c20 */ /* 0x000fe20008400000 */
[----:B------:R-:W-:-:S03]  /*09f0*/  ISETP.NE.AND.EX P0, PT, R29, RZ, PT, P0 ;  /* 0x000000ff1d00720c */ /* 0x000fc60003f05300 */
[----:B------:R-:W1:Y:S01]  /*0a00*/  LDC R14, c[0x0][0x148] ;  /* 0x00005200ff0e7b82 */ /* 0x000e620000000800 */
[----:B--2---:R-:W-:-:S07]  /*0a10*/  IMAD R0, R5, R8, R4 ;  /* 0x0000000805007224 */ /* 0x004fce00078e0204 */
[----:B------:R-:W2:Y:S01]  /*0a20*/  LDC R24, c[0x0][0x600] ;  /* 0x00018000ff187b82 */ /* 0x000ea20000000800 */
[-CC-:B----4-:R-:W-:Y:S02]  /*0a30*/  SHF.R.U64 R30, R20, R12.reuse, R7.reuse ;  /* 0x0000000c141e7219 */ /* 0x190fe40000001207 */
[----:B------:R-:W-:Y:S01]  /*0a40*/  SHF.R.U32.HI R5, RZ, R12, R7 ;  /* 0x0000000cff057219 */ /* 0x000fe20000011607 */
[----:B------:R-:W-:Y:S01]  /*0a50*/  IMAD.MOV.U32 R7, RZ, RZ, 0x1 ;  /* 0x00000001ff077424 */ /* 0x000fe200078e00ff */
[----:B------:R3:W4:Y:S03]  /*0a60*/  F2I.U32.TRUNC.NTZ R12, R6 ;  /* 0x00000006000c7305 */ /* 0x000726000020f000 */
[----:B------:R-:W1:Y:S01]  /*0a70*/  LDC R15, c[0x0][0x648] ;  /* 0x00019200ff0f7b82 */ /* 0x000e620000000800 */
[-C--:B0-----:R-:W-:Y:S02]  /*0a80*/  SHF.L.U32 R4, R9, R26.reuse, RZ ;  /* 0x0000001a09047219 */ /* 0x081fe400000006ff */
[----:B------:R-:W-:-:S02]  /*0a90*/  SHF.R.U64 R32, R30, R26, R5 ;  /* 0x0000001a1e207219 */ /* 0x000fc40000001205 */
[----:B------:R-:W-:Y:S02]  /*0aa0*/  LOP3.LUT R11, RZ, R4, RZ, 0x33, !PT ;  /* 0x00000004ff0b7212 */ /* 0x000fe400078e33ff */
[-C--:B------:R-:W-:Y:S01]  /*0ab0*/  SHF.R.U32.HI R5, RZ, R26.reuse, R5 ;  /* 0x0000001aff057219 */ /* 0x080fe20000011605 */
[----:B------:R-:W0:Y:S01]  /*0ac0*/  LDC R21, c[0x0][0x638] ;  /* 0x00018e00ff157b82 */ /* 0x000e220000000800 */
[----:B------:R-:W-:Y:S01]  /*0ad0*/  SHF.L.U32 R10, R7, R26, RZ ;  /* 0x0000001a070a7219 */ /* 0x000fe200000006ff */
[----:B------:R-:W-:-:S06]  /*0ae0*/  IMAD.MOV.U32 R4, RZ, RZ, R32 ;  /* 0x000000ffff047224 */ /* 0x000fcc00078e0020 */
[----:B------:R-:W0:Y:S01]  /*0af0*/  LDC R58, c[0x0][0x610] ;  /* 0x00018400ff3a7b82 */ /* 0x000e220000000800 */
[----:B---34-:R-:W-:Y:S05]  /*0b00*/  @!P0 BRA `(.L_x_7) ;  /* 0x0000000000288947 */ /* 0x018fea0003800000 */
[----:B------:R-:W3:Y:S02]  /*0b10*/  LDC R9, c[0x0][0x64c] ;  /* 0x00019300ff097b82 */ /* 0x000ee40000000800 */
[----:B---3--:R-:W-:-:S05]  /*0b20*/  IADD3 R9, P0, R32, R9, RZ ;  /* 0x0000000920097210 */ /* 0x008fca0007f1e0ff */
        /* <DEDUP_REMOVED lines=8> */
.L_x_7:
[----:B-1----:R-:W-:Y:S01]  /*0bb0*/  SHF.R.U64 R4, R4, R15, R5 ;  /* 0x0000000f04047219 */ /* 0x002fe20000001205 */
[----:B--2---:R-:W-:Y:S01]  /*0bc0*/  VIADD R5, R24, 0xffffffff ;  /* 0xffffffff18057836 */ /* 0x004fe20000000000 */
[----:B------:R-:W-:Y:S01]  /*0bd0*/  LOP3.LUT R11, R30, R11, RZ, 0xc0, !PT ;  /* 0x0000000b1e0b7212 */ /* 0x000fe200078ec0ff */
[----:B------:R-:W-:Y:S02]  /*0be0*/  IMAD.MOV R12, RZ, RZ, -R12 ;  /* 0x000000ffff0c7224 */ /* 0x000fe400078e0a0c */
[----:B------:R-:W-:Y:S01]  /*0bf0*/  IMAD.MOV R6, RZ, RZ, -R4 ;  /* 0x000000ffff067224 */ /* 0x000fe200078e0a04 */
[----:B------:R-:W-:Y:S01]  /*0c00*/  LOP3.LUT R5, R20, R5, RZ, 0xc0, !PT ;  /* 0x0000000514057212 */ /* 0x000fe200078ec0ff */
[----:B------:R-:W-:Y:S02]  /*0c10*/  @P3 IMAD R0, R14, R12, R3 ;  /* 0x0000000c0e003224 */ /* 0x000fe400078e0203 */
[----:B------:R-:W-:Y:S02]  /*0c20*/  IMAD R11, R10, R4, R11 ;  /* 0x000000040a0b7224 */ /* 0x000fe400078e020b */
[----:B0-----:R-:W-:-:S02]  /*0c30*/  IMAD R3, R6, R21, R32 ;  /* 0x0000001506037224 */ /* 0x001fc400078e0220 */
[----:B------:R-:W-:Y:S02]  /*0c40*/  IMAD R58, R11, R58, R0 ;  /* 0x0000003a0b3a7224 */ /* 0x000fe400078e0200 */
[----:B------:R-:W-:Y:S02]  /*0c50*/  IMAD R3, R3, R24, R5 ;  /* 0x0000001803037224 */ /* 0x000fe400078e0205 */
[----:B------:R-:W-:-:S03]  /*0c60*/  IMAD.MOV.U32 R0, RZ, RZ, 0x1 ;  /* 0x00000001ff007424 */ /* 0x000fc600078e00ff */
[----:B------:R-:W-:Y:S02]  /*0c70*/  SEL R59, R3, R58, !P3 ;  /* 0x0000003a033b7207 */ /* 0x000fe40005800000 */
[----:B------:R-:W-:-:S07]  /*0c80*/  SEL R58, R58, R3, !P3 ;  /* 0x000000033a3a7207 */ /* 0x000fce0005800000 */
.L_x_5:
[----:B------:R-:W-:-:S08]  /*0c90*/  NOP ;  /* 0x0000000000007918 */ /* 0x000fd00000000000 */
[----:B------:R-:W0:Y:S02]  /*0ca0*/  USETMAXREG.TRY_ALLOC.CTAPOOL UP0, 0xe8 ;  /* 0x000000e8000079c8 */ /* 0x000e240008000600 */
[----:B0-----:R-:W-:-:S13]  /*0cb0*/  PLOP3.LUT P0, PT, PT, PT, UP0, 0x80, 0x0 ;  /* 0x000000000000781c */ /* 0x001fda0003f0f008 */
[----:B------:R-:W-:Y:S05]  /*0cc0*/  @!P0 BRA `(.L_x_5) ;  /* 0xfffffffc00f08947 */ /* 0x000fea000383ffff */
[----:B------:R-:W-:Y:S01]  /*0cd0*/  ULDC.64 UR4, c[0x0][0x598] ;  /* 0x0001660000047ab9 */ /* 0x000fe20000000a00 */
[----:B------:R-:W-:Y:S01]  /*0ce0*/  ULDC.64 UR36, c[0x0][0x208] ;  /* 0x0000820000247ab9 */ /* 0x000fe20000000a00 */
[----:B------:R-:W-:-:S04]  /*0cf0*/  ISETP.NE.U32.AND P0, PT, RZ, UR4, PT ;  /* 0x00000004ff007c0c */ /* 0x000fc8000bf05070 */
[----:B------:R-:W-:-:S13]  /*0d00*/  ISETP.NE.AND.EX P0, PT, RZ, UR5, PT, P0 ;  /* 0x00000005ff007c0c */ /* 0x000fda000bf05300 */
[----:B------:R-:W-:Y:S05]  /*0d10*/  @!P0 BRA `(.L_x_8) ;  /* 0x00000000001c8947 */ /* 0x000fea0003800000 */
[----:B------:R-:W0:Y:S02]  /*0d20*/  LDC.64 R4, c[0x0][0x598] ;  /* 0x00016600ff047b82 */ /* 0x000e240000000a00 */
[----:B0-----:R-:W2:Y:S02]  /*0d30*/  LDG.E.64 R4, desc[UR36][R4.64] ;  /* 0x0000002404047981 */ /* 0x001ea4000c1e1b00 */
[----:B--2---:R-:W-:-:S04]  /*0d40*/  ISETP.NE.U32.AND P0, PT, R4, RZ, PT ;  /* 0x000000ff0400720c */ /* 0x004fc80003f05070 */
[----:B------:R-:W-:-:S13]  /*0d50*/  ISETP.NE.AND.EX P0, PT, R5, RZ, PT, P0 ;  /* 0x000000ff0500720c */ /* 0x000fda0003f05300 */
[----:B------:R-:W-:Y:S05]  /*0d60*/  @!P0 BRA `(.L_x_8) ;  /* 0x0000000000088947 */ /* 0x000fea0003800000 */
[----:B------:R0:W5:Y:S01]  /*0d70*/  LD.E R23, desc[UR36][R4.64] ;  /* 0x0000002404177980 */ /* 0x000162000c101900 */
[----:B------:R-:W-:Y:S05]  /*0d80*/  BRA `(.L_x_9) ;  /* 0x0000000000247947 */ /* 0x000fea0003800000 */
.L_x_8:
[----:B------:R-:W-:Y:S02]  /*0d90*/  ULDC.64 UR4, c[0x0][0x588] ;  /* 0x0001620000047ab9 */ /* 0x000fe40000000a00 */
[----:B------:R-:W-:-:S04]  /*0da0*/  ISETP.NE.U32.AND P0, PT, RZ, UR4, PT ;  /* 0x00000004ff007c0c */ /* 0x000fc8000bf05070 */
[----:B------:R-:W-:-:S13]  /*0db0*/  ISETP.NE.AND.EX P0, PT, RZ, UR5, PT, P0 ;  /* 0x00000005ff007c0c */ /* 0x000fda000bf05300 */
[----:B------:R-:W-:Y:S05]  /*0dc0*/  @!P0 BRA `(.L_x_10) ;  /* 0x00000000000c8947 */ /* 0x000fea0003800000 */
[----:B------:R-:W0:Y:S02]  /*0dd0*/  LDC.64 R4, c[0x0][0x588] ;  /* 0x00016200ff047b82 */ /* 0x000e240000000a00 */
[----:B0-----:R1:W5:Y:S01]  /*0de0*/  LDG.E R23, desc[UR36][R4.64] ;  /* 0x0000002404177981 */ /* 0x001362000c1e1900 */
[----:B------:R-:W-:Y:S05]  /*0df0*/  BRA `(.L_x_9) ;  /* 0x0000000000087947 */ /* 0x000fea0003800000 */
.L_x_10:
[----:B------:R-:W-:Y:S02]  /*0e00*/  ULDC UR4, c[0x0][0x580] ;  /* 0x0001600000047ab9 */ /* 0x000fe40000000800 */
[----:B------:R-:W-:-:S07]  /*0e10*/  IMAD.U32 R23, RZ, RZ, UR4 ;  /* 0x00000004ff177e24 */ /* 0x000fce000f8e00ff */
.L_x_9:
[----:B------:R-:W-:Y:S02]  /*0e20*/  ULDC.64 UR4, c[0x0][0x5a0] ;  /* 0x0001680000047ab9 */ /* 0x000fe40000000a00 */
[----:B------:R-:W-:-:S04]  /*0e30*/  ISETP.NE.U32.AND P0, PT, RZ, UR4, PT ;  /* 0x00000004ff007c0c */ /* 0x000fc8000bf05070 */
[----:B------:R-:W-:-:S13]  /*0e40*/  ISETP.NE.AND.EX P0, PT, RZ, UR5, PT, P0 ;  /* 0x00000005ff007c0c */ /* 0x000fda000bf05300 */
[----:B------:R-:W-:Y:S05]  /*0e50*/  @!P0 BRA `(.L_x_11) ;  /* 0x00000000001c8947 */ /* 0x000fea0003800000 */
[----:B01----:R-:W0:Y:S02]  /*0e60*/  LDC.64 R4, c[0x0][0x5a0] ;  /* 0x00016800ff047b82 */ /* 0x003e240000000a00 */
[----:B0-----:R-:W2:Y:S02]  /*0e70*/  LDG.E.64 R4, desc[UR36][R4.64] ;  /* 0x0000002404047981 */ /* 0x001ea4000c1e1b00 */
[----:B--2---:R-:W-:-:S04]  /*0e80*/  ISETP.NE.U32.AND P0, PT, R4, RZ, PT ;  /* 0x000000ff0400720c */ /* 0x004fc80003f05070 */
[----:B------:R-:W-:-:S13]  /*0e90*/  ISETP.NE.AND.EX P0, PT, R5, RZ, PT, P0 ;  /* 0x000000ff0500720c */ /* 0x000fda0003f05300 */
[----:B------:R-:W-:Y:S05]  /*0ea0*/  @!P0 BRA `(.L_x_11) ;  /* 0x0000000000088947 */ /* 0x000fea0003800000 */
[----:B------:R0:W5:Y:S01]  /*0eb0*/  LD.E R56, desc[UR36][R4.64] ;  /* 0x0000002404387980 */ /* 0x000162000c101900 */
[----:B------:R-:W-:Y:S05]  /*0ec0*/  BRA `(.L_x_12) ;  /* 0x0000000000247947 */ /* 0x000fea0003800000 */
.L_x_11:
[----:B------:R-:W-:Y:S02]  /*0ed0*/  ULDC.64 UR4, c[0x0][0x590] ;  /* 0x0001640000047ab9 */ /* 0x000fe40000000a00 */
[----:B------:R-:W-:-:S04]  /*0ee0*/  ISETP.NE.U32.AND P0, PT, RZ, UR4, PT ;  /* 0x00000004ff007c0c */ /* 0x000fc8000bf05070 */
[----:B------:R-:W-:-:S13]  /*0ef0*/  ISETP.NE.AND.EX P0, PT, RZ, UR5, PT, P0 ;  /* 0x00000005ff007c0c */ /* 0x000fda000bf05300 */
[----:B------:R-:W-:Y:S05]  /*0f00*/  @!P0 BRA `(.L_x_13) ;  /* 0x00000000000c8947 */ /* 0x000fea0003800000 */
[----:B01----:R-:W0:Y:S02]  /*0f10*/  LDC.64 R4, c[0x0][0x590] ;  /* 0x00016400ff047b82 */ /* 0x003e240000000a00 */
[----:B0-----:R1:W5:Y:S01]  /*0f20*/  LDG.E R56, desc[UR36][R4.64] ;  /* 0x0000002404387981 */ /* 0x001362000c1e1900 */
[----:B------:R-:W-:Y:S05]  /*0f30*/  BRA `(.L_x_12) ;  /* 0x0000000000087947 */ /* 0x000fea0003800000 */
.L_x_13:
[----:B------:R-:W-:Y:S02]  /*0f40*/  ULDC UR4, c[0x0][0x584] ;  /* 0x0001610000047ab9 */ /* 0x000fe40000000800 */
[----:B------:R-:W-:-:S07]  /*0f50*/  IMAD.U32 R56, RZ, RZ, UR4 ;  /* 0x00000004ff387e24 */ /* 0x000fce000f8e00ff */
.L_x_12:
[----:B------:R-:W-:-:S13]  /*0f60*/  LOP3.LUT P0, RZ, R0, 0xff, RZ, 0xc0, !PT ;  /* 0x000000ff00ff7812 */ /* 0x000fda000780c0ff */
[----:B------:R-:W-:Y:S05]  /*0f70*/  @!P0 EXIT ;  /* 0x000000000000894d */ /* 0x000fea0003800000 */
[----:B------:R-:W-:Y:S01]  /*0f80*/  ULDC UR4, c[0x0][0x28c] ;  /* 0x0000a30000047ab9 */ /* 0x000fe20000000800 */
[----:B------:R-:W-:Y:S01]  /*0f90*/  LOP3.LUT R62, R19, 0x1, RZ, 0xfc, !PT ;  /* 0x00000001133e7812 */ /* 0x000fe200078efcff */
[----:B------:R-:W-:Y:S01]  /*0fa0*/  UIADD3 UR4, UR4, 0x3f, URZ ;  /* 0x0000003f04047890 */ /* 0x000fe2000fffe03f */
[----:B------:R-:W-:Y:S01]  /*0fb0*/  UMOV UR38, URZ ;  /* 0x0000003f00267c82 */ /* 0x000fe20008000000 */
[----:B------:R-:W-:Y:S02]  /*0fc0*/  UMOV UR39, URZ ;  /* 0x0000003f00277c82 */ /* 0x000fe40008000000 */
[----:B------:R-:W-:-:S04]  /*0fd0*/  USHF.R.S32.HI UR5, URZ, 0x1f, UR4 ;  /* 0x0000001f3f057899 */ /* 0x000fc80008011404 */
[----:B------:R-:W-:-:S04]  /*0fe0*/  ULEA.HI UR5, UR5, UR4, URZ, 0x6 ;  /* 0x0000000405057291 */ /* 0x000fc8000f8f303f */
[----:B------:R-:W-:-:S12]  /*0ff0*/  USHF.R.S32.HI UR40, URZ, 0x6, UR5 ;  /* 0x000000063f287899 */ /* 0x000fd80008011405 */
.L_x_95:
[----:B------:R-:W-:Y:S01]  /*1000*/  LOP3.LUT R0, R18, 0x80, RZ, 0xc0, !PT ;  /* 0x0000008012007812 */ /* 0x000fe200078ec0ff */
[----:B--2---:R-:W2:Y:S01]  /*1010*/  S2UR UR7, SR_CgaCtaId ;  /* 0x00000000000779c3 */ /* 0x004ea20000008800 */
[----:B------:R-:W-:Y:S02]  /*1020*/  UMOV UR6, 0x400 ;  /* 0x0000040000067882 */ /* 0x000fe40000000000 */
[----:B------:R-:W-:-:S06]  /*1030*/  SHF.R.U32.HI R0, RZ, 0x7, R0 ;  /* 0x00000007ff007819 */ /* 0x000fcc0000011600 */
[----:B---3--:R-:W3:Y:S01]  /*1040*/  SHFL.IDX PT, R0, R0, RZ, 0x1f ;  /* 0x00001fff00007589 */ /* 0x008ee200000e0000 */
[----:B--2---:R-:W-:Y:S01]  /*1050*/  ULEA UR42, UR7, UR6, 0x18 ;  /* 0x00000006072a7291 */ /* 0x004fe2000f8ec03f */
[----:B---3--:R-:W-:-:S13]  /*1060*/  R2UR UR4, R0 ;  /* 0x00000000000472ca */ /* 0x008fda00000e0000 */
[----:B------:R-:W-:-:S04]  /*1070*/  ULEA.HI UR5, UR4, UR4, URZ, 0x1 ;  /* 0x0000000404057291 */ /* 0x000fc8000f8f083f */
[----:B------:R-:W-:-:S04]  /*1080*/  ULOP3.LUT UR5, UR5, 0x7fffe, URZ, 0xc0, !UPT ;  /* 0x0007fffe05057892 */ /* 0x000fc8000f8ec03f */
[----:B------:R-:W-:-:S03]  /*1090*/  UIADD3 UR5, UR4, -UR5, URZ ;  /* 0x8000000504057290 */ /* 0x000fc6000fffe03f */
[----:B------:R-:W-:Y:S01]  /*10a0*/  ULDC UR4, c[0x0][0x28c] ;  /* 0x0000a30000047ab9 */ /* 0x000fe20000000800 */
[----:B------:R-:W-:Y:S01]  /*10b0*/  ULEA UR5, UR5, UR42, 0xd ;  /* 0x0000002a05057291 */ /* 0x000fe2000f8e683f */
[----:B------:R-:W-:-:S03]  /*10c0*/  ISETP.LT.AND P0, PT, RZ, UR4, PT ;  /* 0x00000004ff007c0c */ /* 0x000fc6000bf01270 */
[----:B------:R-:W-:-:S04]  /*10d0*/  UIADD3 UR5, UR5, 0x180, URZ ;  /* 0x0000018005057890 */ /* 0x000fc8000fffe03f */
[----:B------:R-:W-:-:S04]  /*10e0*/  USHF.R.U32.HI UR5, URZ, 0x4, UR5 ;  /* 0x000000043f057899 */ /* 0x000fc80008011605 */
[----:B------:R-:W-:Y:S02]  /*10f0*/  ULOP3.LUT UR41, UR5, 0x3fff, URZ, 0xc0, !UPT ;  /* 0x00003fff05297892 */ /* 0x000fe4000f8ec03f */
[----:B-1--45:R-:W-:Y:S10]  /*1100*/  @P0 BRA `(.L_x_14) ;  /* 0x0000000000400947 */ /* 0x032ff40003800000 */
[----:B------:R-:W-:Y:S01]  /*1110*/  MOV R0, 0x0 ;  /* 0x0000000000007802 */ /* 0x000fe20000000f00 */
[----:B------:R-:W-:Y:S01]  /*1120*/  ULDC.64 UR4, c[0x4][0x68] ;  /* 0x01001a0000047ab9 */ /* 0x000fe20000000a00 */
[----:B------:R-:W-:Y:S01]  /*1130*/  ULDC.64 UR6, c[0x4][0x8] ;  /* 0x0100020000067ab9 */ /* 0x000fe20000000a00 */
[----:B01----:R-:W-:Y:S01]  /*1140*/  IMAD.U32 R4, RZ, RZ, UR4 ;  /* 0x00000004ff047e24 */ /* 0x003fe2000f8e00ff */
[----:B------:R0:W1:Y:S01]  /*1150*/  LDC.64 R14, c[0x4][R0] ;  /* 0x01000000000e7b82 */ /* 0x0000620000000a00 */
[----:B------:R-:W-:Y:S01]  /*1160*/  IMAD.U32 R5, RZ, RZ, UR5 ;  /* 0x00000005ff057e24 */ /* 0x000fe2000f8e00ff */
[----:B------:R-:W-:Y:S01]  /*1170*/  ULDC.64 UR4, c[0x4][0x70] ;  /* 0x01001c0000047ab9 */ /* 0x000fe20000000a00 */
[----:B------:R-:W-:Y:S02]  /*1180*/  IMAD.U32 R10, RZ, RZ, UR6 ;  /* 0x00000006ff0a7e24 */ /* 0x000fe4000f8e00ff */
[----:B------:R-:W-:Y:S02]  /*1190*/  IMAD.U32 R6, RZ, RZ, UR4 ;  /* 0x00000004ff067e24 */ /* 0x000fe4000f8e00ff */
[----:B------:R-:W-:-:S02]  /*11a0*/  IMAD.U32 R7, RZ, RZ, UR5 ;  /* 0x00000005ff077e24 */ /* 0x000fc4000f8e00ff */
[----:B------:R-:W-:Y:S02]  /*11b0*/  IMAD.U32 R11, RZ, RZ, UR7 ;  /* 0x00000007ff0b7e24 */ /* 0x000fe4000f8e00ff */
[----:B------:R-:W-:Y:S02]  /*11c0*/  IMAD.MOV.U32 R8, RZ, RZ, 0x1e1 ;  /* 0x000001e1ff087424 */ /* 0x000fe400078e00ff */
[----:B------:R-:W-:Y:S02]  /*11d0*/  IMAD.MOV.U32 R12, RZ, RZ, 0x1 ;  /* 0x00000001ff0c7424 */ /* 0x000fe400078e00ff */
[----:B0-----:R-:W-:-:S07]  /*11e0*/  IMAD.MOV.U32 R13, RZ, RZ, RZ ;  /* 0x000000ffff0d7224 */ /* 0x001fce00078e00ff */
[----:B------:R-:W-:-:S07]  /*11f0*/  LEPC R20, `(.L_x_14) ;  /* 0x000000001014794e */ /* 0x000fce0000000000 */
[----:B-1---5:R-:W-:Y:S05]  /*1200*/  CALL.ABS.NOINC R14 ;  /* 0x000000000e007343 */ /* 0x022fea0003c00000 */
.L_x_14:
[----:B------:R-:W-:-:S13]  /*1210*/  ISETP.NE.AND P0, PT, R62, 0x3, PT ;  /* 0x000000033e00780c */ /* 0x000fda0003f05270 */
[----:B------:R-:W-:Y:S05]  /*1220*/  @!P0 BRA `(.L_x_15) ;  /* 0x0000000000048947 */ /* 0x000fea0003800000 */
[----:B------:R-:W-:Y:S01]  /*1230*/  BPT.TRAP 0x1 ;  /* 0x000000040000795c */ /* 0x000fe20000300000 */
.L_x_15:
[----:B------:R-:W-:Y:S02]  /*1240*/  IMAD.U32 R3, RZ, RZ, UR39 ;  /* 0x00000027ff037e24 */ /* 0x000fe4000f8e00ff */
[----:B------:R-:W-:-:S03]  /*1250*/  IMAD.U32 R0, RZ, RZ, UR38 ;  /* 0x00000026ff007e24 */ /* 0x000fc6000f8e00ff */
[----:B------:R-:W-:Y:S02]  /*1260*/  LEA R3, R3, UR42, 0x3 ;  /* 0x0000002a03037c11 */ /* 0x000fe4000f8e18ff */
[----:B------:R-:W-:-:S04]  /*1270*/  SHF.L.U32 R0, R0, 0x1f, RZ ;  /* 0x0000001f00007819 */ /* 0x000fc800000006ff */
[----:B------:R2:W3:Y:S01]  /*1280*/  SYNCS.PHASECHK.TRANS64.TRYWAIT P1, [R3+URZ], R0 ;  /* 0x00000000030075a7 */ /* 0x0004e2000802017f */
[----:B------:R-:W-:Y:S05]  /*1290*/  @!P0 BRA `(.L_x_16) ;  /* 0x0000000000048947 */ /* 0x000fea0003800000 */
[----:B------:R-:W-:Y:S01]  /*12a0*/  BPT.TRAP 0x1 ;  /* 0x000000040000795c */ /* 0x000fe20000300000 */
.L_x_16:
[----:B---3--:R-:W-:Y:S05]  /*12b0*/  @P1 BRA `(.L_x_17) ;  /* 0x0000000000081947 */ /* 0x008fea0003800000 */
[----:B------:R-:W3:Y:S02]  /*12c0*/  SYNCS.PHASECHK.TRANS64.TRYWAIT P1, [R3+URZ], R0 ;  /* 0x00000000030075a7 */ /* 0x000ee4000802017f */
[----:B---3--:R-:W-:Y:S05]  /*12d0*/  @!P1 BRA `(.L_x_18) ;  /* 0x0000004c00489947 */ /* 0x008fea0003800000 */
.L_x_17:
[----:B------:R-:W-:-:S04]  /*12e0*/  UISETP.LT.AND UP0, UPT, UR40, 0x1, UPT ;  /* 0x000000012800788c */ /* 0x000fc8000bf01270 */
[----:B------:R-:W-:-:S04]  /*12f0*/  USEL UR4, UR40, 0x1, UP0 ;  /* 0x0000000128047887 */ /* 0x000fc80008000000 */
[----:B------:R-:W-:-:S06]  /*1300*/  UIADD3 UR4, UR40, -UR4, URZ ;  /* 0x8000000428047290 */ /* 0x000fcc000fffe03f */
[----:B--23--:R-:W-:Y:S01]  /*1310*/  IMAD.U32 R0, RZ, RZ, UR4 ;  /* 0x00000004ff007e24 */ /* 0x00cfe2000f8e00ff */
[----:B------:R-:W-:Y:S05]  /*1320*/  WARPSYNC.ALL ;  /* 0x0000000000007948 */ /* 0x000fea0003800000 */
[----:B------:R-:W-:Y:S01]  /*1330*/  ISETP.GE.AND P1, PT, R0, 0x1, PT ;  /* 0x000000010000780c */ /* 0x000fe20003f26270 */
[----:B------:R-:W-:Y:S01]  /*1340*/  UIADD3 UR4, UR42, 0x24180, URZ ;  /* 0x000241802a047890 */ /* 0x000fe2000fffe03f */
[----:B------:R-:W-:Y:S01]  /*1350*/  WARPGROUP.ARRIVE ;  /* 0x00000000000079c5 */ /* 0x000fe20000000000 */
[----:B------:R-:W-:Y:S01]  /*1360*/  UMOV UR9, 0x40000040 ;  /* 0x4000004000097882 */ /* 0x000fe20000000000 */
[----:B------:R-:W-:Y:S01]  /*1370*/  UMOV UR11, 0x40000040 ;  /* 0x40000040000b7882 */ /* 0x000fe20000000000 */
[----:B------:R-:W-:-:S02]  /*1380*/  USHF.R.U32.HI UR5, URZ, 0x4, UR4 ;  /* 0x000000043f057899 */ /* 0x000fc40008011604 */
[----:B------:R-:W-:Y:S02]  /*1390*/  ULOP3.LUT UR4, UR41, 0x10000, URZ, 0xfc, !UPT ;  /* 0x0001000029047892 */ /* 0x000fe4000f8efc3f */
[----:B------:R-:W-:Y:S02]  /*13a0*/  ULOP3.LUT UR5, UR5, 0x3fff, URZ, 0xc0, !UPT ;  /* 0x00003fff05057892 */ /* 0x000fe4000f8ec03f */
[----:B------:R-:W-:Y:S02]  /*13b0*/  ULEA UR6, UR39, UR4, 0xa ;  /* 0x0000000427067291 */ /* 0x000fe4000f8e503f */
[----:B------:R-:W-:-:S05]  /*13c0*/  ULEA UR7, UR39, UR5, 0x9 ;  /* 0x0000000527077291 */ /* 0x000fca000f8e483f */
[----:B------:R-:W-:Y:S02]  /*13d0*/  UMOV UR8, UR6 ;  /* 0x0000000600087c82 */ /* 0x000fe40008000000 */
[----:B------:R-:W-:Y:S02]  /*13e0*/  UMOV UR10, UR7 ;  /* 0x00000007000a7c82 */ /* 0x000fe40008000000 */
[----:B------:R-:W-:Y:S01]  /*13f0*/  HGMMA.64x64x16.F32 R24, gdesc[UR8].tnspB, RZ, !UPT, gsb0 ;  /* 0x40e00000081879f0 */ /* 0x000fe2000c0008ff */
[----:B------:R-:W-:Y:S02]  /*1400*/  UIADD3 UR8, UR6, 0x2, URZ ;  /* 0x0000000206087890 */ /* 0x000fe4000fffe03f */
[----:B------:R-:W-:Y:S01]  /*1410*/  UIADD3 UR10, UR7, 0x80, URZ ;  /* 0x00000080070a7890 */ /* 0x000fe2000fffe03f */
[----:B------:R-:W-:Y:S01]  /*1420*/  UMOV UR9, 0x40000040 ;  /* 0x4000004000097882 */ /* 0x000fe20000000000 */
[----:B------:R-:W-:Y:S01]  /*1430*/  UMOV UR11, 0x40000040 ;  /* 0x40000040000b7882 */ /* 0x000fe20000000000 */
[----:B------:R-:W-:-:S02]  /*1440*/  WARPGROUP.DEPBAR.LE gsb0, 0x0 ;  /* 0x00008000000079c5 */ /* 0x000fc40000010000 */
[----:B------:R-:W-:-:S06]  /*1450*/  WARPGROUP.ARRIVE ;  /* 0x00000000000079c5 */ /* 0x000fcc0000000000 */
[----:B------:R-:W-:Y:S01]  /*1460*/  HGMMA.64x64x16.F32 R24, gdesc[UR8].tnspB, R24, gsb0 ;  /* 0x40e00000081879f0 */ /* 0x000fe20008000818 */
[----:B------:R-:W-:Y:S02]  /*1470*/  UIADD3 UR8, UR6, 0x4, URZ ;  /* 0x0000000406087890 */ /* 0x000fe4000fffe03f */
[----:B------:R-:W-:Y:S01]  /*1480*/  UIADD3 UR10, UR7, 0x100, URZ ;  /* 0x00000100070a7890 */ /* 0x000fe2000fffe03f */
[----:B------:R-:W-:Y:S01]  /*1490*/  UMOV UR9, 0x40000040 ;  /* 0x4000004000097882 */ /* 0x000fe20000000000 */
[----:B------:R-:W-:Y:S01]  /*14a0*/  UMOV UR11, 0x40000040 ;  /* 0x40000040000b7882 */ /* 0x000fe20000000000 */
[----:B------:R-:W-:Y:S02]  /*14b0*/  WARPGROUP.DEPBAR.LE gsb0, 0x0 ;  /* 0x00008000000079c5 */ /* 0x000fe40000010000 */
        /* <DEDUP_REMOVED lines=8> */
[----:B------:R-:W-:Y:S03]  /*1540*/  HGMMA.64x64x16.F32 R24, gdesc[UR8].tnspB, R24, gsb0 ;  /* 0x40e00000081879f0 */ /* 0x000fe60008000818 */
[----:B------:R-:W-:Y:S02]  /*1550*/  WARPGROUP.DEPBAR.LE gsb0, 0x0 ;  /* 0x00008000000079c5 */ /* 0x000fe40000010000 */
[----:B------:R-:W-:Y:S05]  /*1560*/  @!P1 BRA `(.L_x_19) ;  /* 0x0000000400189947 */ /* 0x000fea0003800000 */
[----:B------:R-:W-:-:S04]  /*1570*/  UIADD3 UR6, UR39, 0x1, URZ ;  /* 0x0000000127067890 */ /* 0x000fc8000fffe03f */
[----:B------:R-:W-:-:S04]  /*1580*/  UISETP.NE.AND UP0, UPT, UR6, 0x9, UPT ;  /* 0x000000090600788c */ /* 0x000fc8000bf05270 */
[----:B------:R-:W-:Y:S02]  /*1590*/  USEL UR7, URZ, 0x1, UP0 ;  /* 0x000000013f077887 */ /* 0x000fe40008000000 */
[----:B------:R-:W-:Y:S02]  /*15a0*/  USEL UR6, UR6, URZ, UP0 ;  /* 0x0000003f06067287 */ /* 0x000fe40008000000 */
[----:B------:R-:W-:-:S06]  /*15b0*/  ULOP3.LUT UR7, UR38, UR7, URZ, 0x3c, !UPT ;  /* 0x0000000726077292 */ /* 0x000fcc000f8e3c3f */
[----:B01----:R-:W-:Y:S01]  /*15c0*/  IMAD.U32 R5, RZ, RZ, UR7 ;  /* 0x00000007ff057e24 */ /* 0x003fe2000f8e00ff */
[----:B------:R-:W-:-:S06]  /*15d0*/  UMOV UR7, UR39 ;  /* 0x0000002700077c82 */ /* 0x000fcc0008000000 */
.L_x_26:
[----:B01----:R-:W-:Y:S05]  /*15e0*/  @!P0 BRA `(.L_x_20) ;  /* 0x0000000000048947 */ /* 0x003fea0003800000 */
[----:B------:R-:W-:Y:S01]  /*15f0*/  BPT.TRAP 0x1 ;  /* 0x000000040000795c */ /* 0x000fe20000300000 */
.L_x_20:
[----:B------:R-:W0:Y:S01]  /*1600*/  S2UR UR9, SR_CgaCtaId ;  /* 0x00000000000979c3 */ /* 0x000e220000008800 */
[----:B------:R-:W-:Y:S01]  /*1610*/  UMOV UR8, 0x400 ;  /* 0x0000040000087882 */ /* 0x000fe20000000000 */
[----:B------:R-:W-:Y:S01]  /*1620*/  SHF.L.U32 R3, R5, 0x1f, RZ ;  /* 0x0000001f05037819 */ /* 0x000fe200000006ff */
[----:B0-----:R-:W-:-:S04]  /*1630*/  ULEA UR14, UR9, UR8, 0x18 ;  /* 0x00000008090e7291 */ /* 0x001fc8000f8ec03f */
[----:B------:R-:W-:-:S09]  /*1640*/  ULEA UR8, UR6, UR14, 0x3 ;  /* 0x0000000e06087291 */ /* 0x000fd2000f8e183f */
[----:B------:R0:W1:Y:S01]  /*1650*/  SYNCS.PHASECHK.TRANS64.TRYWAIT P1, [UR8], R3 ;  /* 0x00000003ff0075a7 */ /* 0x0000620008020148 */
[----:B------:R-:W-:Y:S05]  /*1660*/  @!P0 BRA `(.L_x_21) ;  /* 0x0000000000048947 */ /* 0x000fea0003800000 */
[----:B------:R-:W-:Y:S01]  /*1670*/  BPT.TRAP 0x1 ;  /* 0x000000040000795c */ /* 0x000fe20000300000 */
.L_x_21:
[----:B-1----:R-:W-:Y:S05]  /*1680*/  @P1 BRA `(.L_x_22) ;  /* 0x0000000000081947 */ /* 0x002fea0003800000 */
[----:B------:R-:W1:Y:S02]  /*1690*/  SYNCS.PHASECHK.TRANS64.TRYWAIT P1, [UR8], R3 ;  /* 0x00000003ff0075a7 */ /* 0x000e640008020148 */
[----:B-1----:R-:W-:Y:S05]  /*16a0*/  @!P1 BRA `(.L_x_23) ;  /* 0x0000004800689947 */ /* 0x002fea0003800000 */
.L_x_22:
[----:B------:R-:W-:Y:S01]  /*16b0*/  ULEA UR12, UR6, UR4, 0xa ;  /* 0x00000004060c7291 */ /* 0x000fe2000f8e503f */
[----:B------:R-:W-:Y:S01]  /*16c0*/  WARPGROUP.ARRIVE ;  /* 0x00000000000079c5 */ /* 0x000fe20000000000 */
[----:B------:R-:W-:Y:S01]  /*16d0*/  ULEA UR13, UR6, UR5, 0x9 ;  /* 0x00000005060d7291 */ /* 0x000fe2000f8e483f */
[----:B------:R-:W-:Y:S01]  /*16e0*/  UMOV UR9, 0x40000040 ;  /* 0x4000004000097882 */ /* 0x000fe20000000000 */
[----:B------:R-:W-:-:S03]  /*16f0*/  UMOV UR11, 0x40000040 ;  /* 0x40000040000b7882 */ /* 0x000fc60000000000 */
[----:B------:R-:W-:Y:S02]  /*1700*/  UMOV UR8, UR12 ;  /* 0x0000000c00087c82 */ /* 0x000fe40008000000 */
[----:B------:R-:W-:Y:S02]  /*1710*/  UMOV UR10, UR13 ;  /* 0x0000000d000a7c82 */ /* 0x000fe40008000000 */
[----:B------:R-:W-:Y:S01]  /*1720*/  HGMMA.64x64x16.F32 R24, gdesc[UR8].tnspB, R24, gsb0 ;  /* 0x40e00000081879f0 */ /* 0x000fe20008000818 */
        /* <DEDUP_REMOVED lines=23> */
[----:B------:R-:W-:Y:S01]  /*18a0*/  BPT.TRAP 0x1 ;  /* 0x000000040000795c */ /* 0x000fe20000300000 */
.L_x_24:
[----:B------:R-:W-:Y:S01]  /*18b0*/  ULEA UR8, UR7, UR14, 0x3 ;  /* 0x0000000e07087291 */ /* 0x000fe2000f8e183f */
[----:B------:R-:W-:-:S03]  /*18c0*/  ISETP.GT.U32.AND P1, PT, R19, 0x1, PT ;  /* 0x000000011300780c */ /* 0x000fc60003f24070 */
[----:B------:R-:W-:-:S04]  /*18d0*/  UIADD3 UR8, UR8, 0x48, URZ ;  /* 0x0000004808087890 */ /* 0x000fc8000fffe03f */
[----:B------:R-:W-:-:S09]  /*18e0*/  UPRMT UR8, URZ, 0x654, UR8 ;  /* 0x000006543f087896 */ /* 0x000fd20008000008 */
[----:B------:R-:W-:Y:S01]  /*18f0*/  SYNCS.ARRIVE.TRANS64.RED.A1T0 RZ, [UR8], RZ ;  /* 0x000000ffffff79a7 */ /* 0x000fe20008100408 */
[----:B------:R-:W-:Y:S05]  /*1900*/  @P1 BRA `(.L_x_25) ;  /* 0x0000000000041947 */ /* 0x000fea0003800000 */
[----:B------:R-:W-:Y:S01]  /*1910*/  BPT.TRAP 0x1 ;  /* 0x000000040000795c */ /* 0x000fe20000300000 */
.L_x_25:
[----:B------:R-:W-:Y:S01]  /*1920*/  UIADD3 UR6, UR6, 0x1, URZ ;  /* 0x0000000106067890 */ /* 0x000fe2000fffe03f */
[C---:B------:R-:W-:Y:S01]  /*1930*/  ISETP.GT.AND P1, PT, R0.reuse, 0x1, PT ;  /* 0x000000010000780c */ /* 0x040fe20003f24270 */
[----:B------:R-:W-:Y:S01]  /*1940*/  UIADD3 UR7, UR7, 0x1, URZ ;  /* 0x0000000107077890 */ /* 0x000fe2000fffe03f */
[----:B------:R-:W-:Y:S01]  /*1950*/  VIADD R0, R0, 0xffffffff ;  /* 0xffffffff00007836 */ /* 0x000fe20000000000 */
[----:B------:R-:W-:Y:S02]  /*1960*/  UISETP.NE.AND UP0, UPT, UR6, 0x9, UPT ;  /* 0x000000090600788c */ /* 0x000fe4000bf05270 */
[----:B------:R-:W-:Y:S02]  /*1970*/  UISETP.NE.AND UP1, UPT, UR7, 0x9, UPT ;  /* 0x000000090700788c */ /* 0x000fe4000bf25270 */
[----:B------:R-:W-:Y:S02]  /*1980*/  USEL UR8, URZ, 0x1, UP0 ;  /* 0x000000013f087887 */ /* 0x000fe40008000000 */
[----:B------:R-:W-:-:S02]  /*1990*/  USEL UR6, UR6, URZ, UP0 ;  /* 0x0000003f06067287 */ /* 0x000fc40008000000 */
[----:B------:R-:W-:Y:S02]  /*19a0*/  USEL UR7, UR7, URZ, UP1 ;  /* 0x0000003f07077287 */ /* 0x000fe40008800000 */
[----:B------:R-:W-:Y:S01]  /*19b0*/  LOP3.LUT R5, R5, UR8, RZ, 0x3c, !PT ;  /* 0x0000000805057c12 */ /* 0x000fe2000f8e3cff */
[----:B------:R-:W-:Y:S09]  /*19c0*/  @P1 BRA `(.L_x_26) ;  /* 0xfffffffc00041947 */ /* 0x000ff2000383ffff */
.L_x_19:
[----:B------:R-:W2:Y:S02]  /*19d0*/  LDC R0, c[0x0][0x28c] ;  /* 0x0000a300ff007b82 */ /* 0x000ea40000000800 */
[----:B--2---:R-:W-:-:S13]  /*19e0*/  ISETP.GE.AND P1, PT, R0, 0x1, PT ;  /* 0x000000010000780c */ /* 0x004fda0003f26270 */
[----:B------:R-:W-:Y:S05]  /*19f0*/  @!P1 BRA `(.L_x_27) ;  /* 0x0000000000489947 */ /* 0x000fea0003800000 */
[----:B------:R-:W-:Y:S05]  /*1a00*/  @!P0 BRA `(.L_x_28) ;  /* 0x0000000000048947 */ /* 0x000fea0003800000 */
[----:B------:R-:W-:Y:S01]  /*1a10*/  BPT.TRAP 0x1 ;  /* 0x000000040000795c */ /* 0x000fe20000300000 */
.L_x_28:
[----:B------:R-:W2:Y:S01]  /*1a20*/  S2UR UR7, SR_CgaCtaId ;  /* 0x00000000000779c3 */ /* 0x000ea20000008800 */
[----:B------:R-:W-:Y:S01]  /*1a30*/  UISETP.LT.AND UP0, UPT, UR40, 0x1, UPT ;  /* 0x000000012800788c */ /* 0x000fe2000bf01270 */
[----:B------:R-:W-:-:S03]  /*1a40*/  ISETP.GT.U32.AND P0, PT, R19, 0x1, PT ;  /* 0x000000011300780c */ /* 0x000fc60003f04070 */
[----:B------:R-:W-:-:S04]  /*1a50*/  USEL UR6, UR40, 0x1, UP0 ;  /* 0x0000000128067887 */ /* 0x000fc80008000000 */
[----:B------:R-:W-:-:S04]  /*1a60*/  UIADD3 UR6, UR39, UR40, -UR6 ;  /* 0x0000002827067290 */ /* 0x000fc8000fffe806 */
[----:B------:R-:W-:-:S04]  /*1a70*/  UIMAD.WIDE.U32 UR4, UR6, 0x38e38e39, URZ ;  /* 0x38e38e39060478a5 */ /* 0x000fc8000f8e003f */
[----:B------:R-:W-:-:S03]  /*1a80*/  USHF.R.U32.HI UR4, URZ, 0x1, UR5 ;  /* 0x000000013f047899 */ /* 0x000fc60008011605 */
[----:B------:R-:W-:Y:S01]  /*1a90*/  UMOV UR5, 0x400 ;  /* 0x0000040000057882 */ /* 0x000fe20000000000 */
[----:B------:R-:W-:Y:S02]  /*1aa0*/  UIMAD UR6, UR4, -0x9, UR6 ;  /* 0xfffffff7040678a4 */ /* 0x000fe4000f8e0206 */
[----:B--2---:R-:W-:-:S04]  /*1ab0*/  ULEA UR5, UR7, UR5, 0x18 ;  /* 0x0000000507057291 */ /* 0x004fc8000f8ec03f */
[----:B------:R-:W-:-:S04]  /*1ac0*/  ULEA UR6, UR6, UR5, 0x3 ;  /* 0x0000000506067291 */ /* 0x000fc8000f8e183f */
[----:B------:R-:W-:-:S04]  /*1ad0*/  UIADD3 UR6, UR6, 0x48, URZ ;  /* 0x0000004806067890 */ /* 0x000fc8000fffe03f */
[----:B------:R-:W-:-:S09]  /*1ae0*/  UPRMT UR6, URZ, 0x654, UR6 ;  /* 0x000006543f067896 */ /* 0x000fd20008000006 */
[----:B------:R-:W-:Y:S01]  /*1af0*/  SYNCS.ARRIVE.TRANS64.RED.A1T0 RZ, [UR6], RZ ;  /* 0x000000ffffff79a7 */ /* 0x000fe20008100406 */
[----:B------:R-:W-:Y:S05]  /*1b00*/  @P0 BRA `(.L_x_27) ;  /* 0x0000000000040947 */ /* 0x000fea0003800000 */
[----:B------:R-:W-:Y:S01]  /*1b10*/  BPT.TRAP 0x1 ;  /* 0x000000040000795c */ /* 0x000fe20000300000 */
.L_x_27:
[----:B------:R-:W2:Y:S01]  /*1b20*/  LDC R6, c[0x0][0x288] ;  /* 0x0000a200ff067b82 */ /* 0x000ea20000000800 */
[C---:B01----:R-:W-:Y:S01]  /*1b30*/  LOP3.LUT R5, R18.reuse, 0x3, RZ, 0xc0, !PT ;  /* 0x0000000312057812 */ /* 0x043fe200078ec0ff */
[----:B------:R-:W-:Y:S01]  /*1b40*/  IMAD.SHL.U32 R59, R59, 0x40, RZ ;  /* 0x000000403b3b7824 */ /* 0x000fe200078e00ff */
[----:B------:R-:W-:Y:S01]  /*1b50*/  UIADD3 UR39, UR40, UR39, URZ ;  /* 0x0000002728277290 */ /* 0x000fe2000fffe03f */
[----:B------:R-:W-:Y:S01]  /*1b60*/  SHF.R.U32.HI R3, RZ, 0x2, R18 ;  /* 0x00000002ff037819 */ /* 0x000fe20000011612 */
[C---:B------:R-:W-:Y:S01]  /*1b70*/  IMAD.SHL.U32 R10, R18.reuse, 0x2, RZ ;  /* 0x00000002120a7824 */ /* 0x040fe200078e00ff */
[----:B------:R-:W-:Y:S01]  /*1b80*/  LOP3.LUT R4, R18, 0x60, RZ, 0xc0, !PT ;  /* 0x0000006012047812 */ /* 0x000fe200078ec0ff */
[----:B------:R-:W-:Y:S01]  /*1b90*/  UISETP.GT.U32.AND UP0, UPT, UR39, 0x8, UPT ;  /* 0x000000082700788c */ /* 0x000fe2000bf04070 */
[----:B------:R-:W-:Y:S01]  /*1ba0*/  LOP3.LUT R0, R22, 0x1, RZ, 0xc0, !PT ;  /* 0x0000000116007812 */ /* 0x000fe200078ec0ff */
[----:B------:R-:W-:Y:S01]  /*1bb0*/  ULDC UR7, c[0x0][0x284] ;  /* 0x0000a10000077ab9 */ /* 0x000fe20000000800 */
[----:B------:R-:W-:Y:S01]  /*1bc0*/  LOP3.LUT R3, R3, 0x7, RZ, 0xc0, !PT ;  /* 0x0000000703037812 */ /* 0x000fe200078ec0ff */
[----:B------:R-:W-:Y:S01]  /*1bd0*/  UISETP.LT.U32.AND UP0, UPT, UR40, 0x9, UP0 ;  /* 0x000000092800788c */ /* 0x000fe20008701070 */
[----:B------:R-:W-:Y:S01]  /*1be0*/  SHF.R.U32.HI R4, RZ, 0x1, R4 ;  /* 0x00000001ff047819 */ /* 0x000fe20000011604 */
[----:B------:R-:W-:Y:S01]  /*1bf0*/  IMAD.SHL.U32 R8, R0, 0x40, RZ ;  /* 0x0000004000087824 */ /* 0x000fe200078e00ff */
[----:B------:R-:W-:Y:S01]  /*1c00*/  UISETP.GE.U32.AND UP1, UPT, UR40, 0x9, UPT ;  /* 0x000000092800788c */ /* 0x000fe2000bf26070 */
[----:B------:R-:W-:Y:S01]  /*1c10*/  SHF.R.S32.HI R15, RZ, 0x1f, R57 ;  /* 0x0000001fff0f7819 */ /* 0x000fe20000011439 */
[----:B------:R-:W-:Y:S01]  /*1c20*/  ULDC.64 UR8, c[0x0][0x5d0] ;  /* 0x0001740000087ab9 */ /* 0x000fe20000000a00 */
[--C-:B------:R-:W-:Y:S01]  /*1c30*/  IADD3 R7, RZ, -R4, -R3.reuse ;  /* 0x80000004ff077210 */ /* 0x100fe20007ffe803 */
[----:B------:R-:W-:Y:S01]  /*1c40*/  UIMAD.WIDE.U32 UR4, UR39, 0x38e38e39, URZ ;  /* 0x38e38e39270478a5 */ /* 0x000fe2000f8e003f */
[C---:B------:R-:W-:Y:S01]  /*1c50*/  LOP3.LUT R10, R59.reuse, 0x6, R10, 0xf8, !PT ;  /* 0x000000063b0a7812 */ /* 0x040fe200078ef80a */
[----:B------:R-:W-:Y:S01]  /*1c60*/  USEL UR6, URZ, 0x1, !UP0 ;  /* 0x000000013f067887 */ /* 0x000fe2000c000000 */
[----:B------:R-:W-:Y:S01]  /*1c70*/  LOP3.LUT R3, R8, 0x40, R3, 0xe2, !PT ;  /* 0x0000004008037812 */ /* 0x000fe200078ee203 */
[C---:B------:R-:W-:Y:S01]  /*1c80*/  IMAD.WIDE R8, R58.reuse, 0x80, RZ ;  /* 0x000000803a087825 */ /* 0x040fe200078e02ff */
[----:B------:R-:W-:Y:S01]  /*1c90*/  SHF.R.S32.HI R11, RZ, 0x1f, R10 ;  /* 0x0000001fff0b7819 */ /* 0x000fe2000001140a */
[----:B------:R-:W-:Y:S01]  /*1ca0*/  USHF.R.U32.HI UR4, URZ, 0x1, UR5 ;  /* 0x000000013f047899 */ /* 0x000fe20008011605 */
[----:B--2---:R-:W-:Y:S01]  /*1cb0*/  ISETP.GE.AND P0, PT, R59, R6, PT ;  /* 0x000000063b00720c */ /* 0x004fe20003f06270 */
[----:B------:R-:W-:Y:S01]  /*1cc0*/  IMAD R12, R5, -0x2, R6 ;  /* 0xfffffffe050c7824 */ /* 0x000fe200078e0206 */
[----:B------:R-:W-:Y:S01]  /*1cd0*/  ULOP3.LUT UR38, UR38, UR6, URZ, 0x3c, !UPT ;  /* 0x0000000626267292 */ /* 0x000fe2000f8e3c3f */
[----:B------:R-:W-:Y:S01]  /*1ce0*/  IMAD.SHL.U32 R5, R58, 0x80, RZ ;  /* 0x000000803a057824 */ /* 0x000fe200078e00ff */
[----:B------:R-:W-:Y:S01]  /*1cf0*/  LOP3.LUT R73, R8, R3, R4, 0xfe, !PT ;  /* 0x0000000308497212 */ /* 0x000fe200078efe04 */
[----:B------:R-:W-:Y:S01]  /*1d00*/  IMAD R6, R15, UR8, RZ ;  /* 0x000000080f067c24 */ /* 0x000fe2000f8e02ff */
[----:B------:R-:W-:Y:S01]  /*1d10*/  UIMAD UR39, UR4, -0x9, UR39 ;  /* 0xfffffff7042778a4 */ /* 0x000fe2000f8e0227 */
[----:B------:R-:W-:Y:S01]  /*1d20*/  IMAD R0, R0, -0x40, R7 ;  /* 0xffffffc000007824 */ /* 0x000fe200078e0207 */
[----:B------:R-:W-:Y:S01]  /*1d30*/  ISETP.GE.OR P0, PT, R5, UR7, P0 ;  /* 0x0000000705007c0c */ /* 0x000fe20008706670 */
[C---:B------:R-:W-:Y:S01]  /*1d40*/  IMAD R13, R57.reuse, UR9, R6 ;  /* 0x00000009390d7c24 */ /* 0x040fe2000f8e0206 */
[----:B------:R-:W-:Y:S01]  /*1d50*/  @UP1 ULOP3.LUT UR38, UR38, 0x1, UR4, 0x78, !UPT ;  /* 0x0000000126261892 */ /* 0x000fe2000f8e7804 */
[----:B------:R-:W-:Y:S01]  /*1d60*/  IMAD.WIDE.U32 R6, R57, UR8, R10 ;  /* 0x0000000839067c25 */ /* 0x000fe2000f8e000a */
[----:B------:R-:W-:-:S03]  /*1d70*/  IADD3 R3, -R5, UR7, R0 ;  /* 0x0000000705037c10 */ /* 0x000fc6000fffe100 */
[----:B------:R-:W-:Y:S02]  /*1d80*/  IMAD.IADD R7, R7, 0x1, R13 ;  /* 0x0000000107077824 */ /* 0x000fe400078e020d */
[----:B------:R-:W-:Y:S02]  /*1d90*/  IMAD.IADD R4, R12, 0x1, -R59 ;  /* 0x000000010c047824 */ /* 0x000fe400078e0a3b */
[----:B------:R-:W-:Y:S02]  /*1da0*/  IMAD.MOV.U32 R0, RZ, RZ, -0x1 ;  /* 0xffffffffff007424 */ /* 0x000fe400078e00ff */
[----:B------:R-:W-:Y:S05]  /*1db0*/  @P0 BRA `(.L_x_29) ;  /* 0x0000002000a40947 */ /* 0x000fea0003800000 */
[----:B------:R-:W0:Y:S01]  /*1dc0*/  LDC.64 R66, c[0x0][0x5c8] ;  /* 0x00017200ff427b82 */ /* 0x000e220000000a00 */
[----:B-----5:R-:W-:Y:S01]  /*1dd0*/  FSETP.NEU.AND P0, PT, R56, RZ, PT ;  /* 0x000000ff3800720b */ /* 0x020fe20003f0d000 */
[----:B------:R-:W-:Y:S01]  /*1de0*/  BSSY B0, `(.L_x_29) ;  /* 0x0000226000007945 */ /* 0x000fe20003800000 */
[----:B------:R-:W-:-:S04]  /*1df0*/  ISETP.GT.AND P2, PT, R4, RZ, PT ;  /* 0x000000ff0400720c */ /* 0x000fc80003f44270 */
[----:B------:R-:W-:Y:S01]  /*1e00*/  ISETP.GT.AND P1, PT, R3, RZ, P2 ;  /* 0x000000ff0300720c */ /* 0x000fe20001724270 */
[-C--:B0-----:R-:W-:Y:S02]  /*1e10*/  IMAD R12, R9, R66.reuse, RZ ;  /* 0x00000042090c7224 */ /* 0x081fe400078e02ff */
[----:B------:R-:W-:-:S04]  /*1e20*/  IMAD.WIDE.U32 R58, R73, R66, R6 ;  /* 0x00000042493a7225 */ /* 0x000fc800078e0006 */
[----:B------:R-:W-:-:S04]  /*1e30*/  IMAD R5, R73, R67, R12 ;  /* 0x0000004349057224 */ /* 0x000fc800078e020c */
[----:B------:R-:W-:Y:S01]  /*1e40*/  IMAD.IADD R75, R59, 0x1, R5 ;  /* 0x000000013b4b7824 */ /* 0x000fe200078e0205 */
[----:B------:R-:W-:Y:S06]  /*1e50*/  @!P0 BRA `(.L_x_30) ;  /* 0x0000001400e88947 */ /* 0x000fec0003800000 */
[----:B------:R-:W0:Y:S01]  /*1e60*/  LDC.64 R64, c[0x0][0x5b8] ;  /* 0x00016e00ff407b82 */ /* 0x000e220000000a00 */
[----:B------:R-:W-:-:S07]  /*1e70*/  ULDC.64 UR4, c[0x0][0x5c0] ;  /* 0x0001700000047ab9 */ /* 0x000fce0000000a00 */
[----:B------:R-:W1:Y:S08]  /*1e80*/  LDC.64 R68, c[0x0][0x5b0] ;  /* 0x00016c00ff447b82 */ /* 0x000e700000000a00 */
[----:B------:R-:W2:Y:S01]  /*1e90*/  LDC.64 R70, c[0x0][0x5a8] ;  /* 0x00016a00ff467b82 */ /* 0x000ea20000000a00 */
[-C--:B0-----:R-:W-:Y:S02]  /*1ea0*/  IMAD R6, R15, R64.reuse, RZ ;  /* 0x000000400f067224 */ /* 0x081fe400078e02ff */
[----:B------:R-:W-:-:S04]  /*1eb0*/  IMAD.WIDE.U32 R60, R57, R64, R10 ;  /* 0x00000040393c7225 */ /* 0x000fc800078e000a */
[----:B------:R-:W-:Y:S02]  /*1ec0*/  IMAD R63, R57, R65, R6 ;  /* 0x00000041393f7224 */ /* 0x000fe400078e0206 */
[-C--:B-1----:R-:W-:Y:S02]  /*1ed0*/  IMAD R8, R9, R68.reuse, RZ ;  /* 0x0000004409087224 */ /* 0x082fe400078e02ff */
[----:B------:R-:W-:Y:S02]  /*1ee0*/  IMAD.IADD R13, R61, 0x1, R63 ;  /* 0x000000013d0d7824 */ /* 0x000fe400078e023f */
[----:B------:R-:W-:Y:S02]  /*1ef0*/  IMAD.MOV.U32 R12, RZ, RZ, R60 ;  /* 0x000000ffff0c7224 */ /* 0x000fe400078e003c */
[C---:B------:R-:W-:Y:S02]  /*1f00*/  IMAD R65, R73.reuse, R69, R8 ;  /* 0x0000004549417224 */ /* 0x040fe400078e0208 */
[----:B------:R-:W-:-:S04]  /*1f10*/  IMAD.WIDE.U32 R6, R73, R68, R12 ;  /* 0x0000004449067225 */ /* 0x000fc800078e000c */
[----:B------:R-:W-:Y:S01]  /*1f20*/  IMAD.IADD R5, R7, 0x1, R65 ;  /* 0x0000000107057824 */ /* 0x000fe200078e0241 */
[----:B--2---:R-:W-:-:S04]  /*1f30*/  LEA R14, P0, R6, R70, 0x1 ;  /* 0x00000046060e7211 */ /* 0x004fc800078008ff */
[----:B------:R-:W-:-:S05]  /*1f40*/  LEA.HI.X R15, R6, R71, R5, 0x1, P0 ;  /* 0x00000047060f7211 */ /* 0x000fca00000f0c05 */
[----:B------:R0:W2:Y:S01]  /*1f50*/  @P1 LDG.E.LTC128B.U16 R5, desc[UR36][R14.64] ;  /* 0x000000240e051981 */ /* 0x0000a2000c1e1520 */
[----:B------:R-:W-:Y:S01]  /*1f60*/  LEA R8, P0, R58, UR4, 0x1 ;  /* 0x000000043a087c11 */ /* 0x000fe2000f8008ff */
[----:B------:R-:W-:Y:S01]  /*1f70*/  IMAD.WIDE.U32 R6, R73, R68, R10 ;  /* 0x0000004449067225 */ /* 0x000fe200078e000a */
[----:B------:R-:W-:Y:S03]  /*1f80*/  BSSY B1, `(.L_x_31) ;  /* 0x0000012000017945 */ /* 0x000fe60003800000 */
[----:B------:R-:W-:Y:S02]  /*1f90*/  IMAD.IADD R7, R65, 0x1, R7 ;  /* 0x0000000141077824 */ /* 0x000fe400078e0207 */
[----:B------:R-:W-:Y:S01]  /*1fa0*/  IMAD.WIDE.U32 R20, R57, R64, R6 ;  /* 0x0000004039147225 */ /* 0x000fe200078e0006 */
[----:B0-----:R-:W-:-:S03]  /*1fb0*/  SHF.L.U64.HI R15, R68, 0x3, R69 ;  /* 0x00000003440f7819 */ /* 0x001fc60000010245 */
[----:B------:R-:W-:Y:S01]  /*1fc0*/  IMAD.IADD R7, R63, 0x1, R21 ;  /* 0x000000013f077824 */ /* 0x000fe200078e0215 */
[----:B------:R-:W-:Y:S01]  /*1fd0*/  LEA R6, P4, R20, R70, 0x1 ;  /* 0x0000004614067211 */ /* 0x000fe200078808ff */
[----:B------:R-:W-:-:S03]  /*1fe0*/  IMAD.SHL.U32 R14, R68, 0x8, RZ ;  /* 0x00000008440e7824 */ /* 0x000fc600078e00ff */
[----:B------:R-:W-:Y:S01]  /*1ff0*/  LEA.HI.X R7, R20, R71, R7, 0x1, P4 ;  /* 0x0000004714077211 */ /* 0x000fe200020f0c07 */
[----:B--2---:R-:W-:-:S05]  /*2000*/  HADD2.F32 R9, -RZ, R5.H0_H0 ;  /* 0x20000005ff097230 */ /* 0x004fca0000004100 */
[----:B------:R-:W-:-:S04]  /*2010*/  FMUL R9, R9, R56 ;  /* 0x0000003809097220 */ /* 0x000fc80000400000 */
[----:B------:R-:W-:Y:S01]  /*2020*/  FFMA R24, R24, R23, R9 ;  /* 0x0000001718187223 */ /* 0x000fe20000000009 */
[----:B------:R-:W-:Y:S02]  /*2030*/  LEA.HI.X R9, R58, UR5, R75, 0x1, P0 ;  /* 0x000000053a097c11 */ /* 0x000fe400080f0c4b */
[----:B------:R-:W-:Y:S02]  /*2040*/  ISETP.GT.AND P0, PT, R4, 0x1, PT ;  /* 0x000000010400780c */ /* 0x000fe40003f04270 */
[----:B------:R-:W-:Y:S02]  /*2050*/  F2FP.F16.F32.PACK_AB R24, RZ, R24 ;  /* 0x00000018ff18723e */ /* 0x000fe400000000ff */
[----:B------:R-:W-:-:S03]  /*2060*/  ISETP.GT.AND P3, PT, R3, RZ, P0 ;  /* 0x000000ff0300720c */ /* 0x000fc60000764270 */
[----:B------:R0:W-:Y:S10]  /*2070*/  @P1 STG.E.U16 desc[UR36][R8.64], R24 ;  /* 0x0000001808001986 */ /* 0x0001f4000c101524 */
[----:B------:R-:W-:Y:S05]  /*2080*/  @!P3 BRA `(.L_x_32) ;  /* 0x000000000004b947 */ /* 0x000fea0003800000 */
[----:B------:R1:W5:Y:S02]  /*2090*/  LDG.E.LTC128B.U16 R5, desc[UR36][R6.64+0x2] ;  /* 0x0000022406057981 */ /* 0x000364000c1e1520 */
.L_x_32:
[----:B------:R-:W-:Y:S05]  /*20a0*/  BSYNC B1 ;  /* 0x0000000000017941 */ /* 0x000fea0003800000 */
.L_x_31:
[----:B-----5:R-:W-:Y:S01]  /*20b0*/  HADD2.F32 R59, -RZ, R5.H0_H0 ;  /* 0x20000005ff3b7230 */ /* 0x020fe20000004100 */
[----:B------:R-:W-:Y:S01]  /*20c0*/  ISETP.GT.AND P2, PT, R3, 0x8, P2 ;  /* 0x000000080300780c */ /* 0x000fe20001744270 */
[----:B------:R-:W-:Y:S01]  /*20d0*/  IMAD.WIDE.U32 R20, R73, R68, R14 ;  /* 0x0000004449147225 */ /* 0x000fe200078e000e */
[----:B0-----:R-:W-:-:S03]  /*20e0*/  PRMT R24, R5, 0x7610, R24 ;  /* 0x0000761005187816 */ /* 0x001fc60000000018 */
[----:B------:R-:W-:Y:S01]  /*20f0*/  FMUL R12, R59, R56 ;  /* 0x000000383b0c7220 */ /* 0x000fe20000400000 */
[----:B------:R-:W-:Y:S01]  /*2100*/  IMAD.IADD R65, R65, 0x1, R21 ;  /* 0x0000000141417824 */ /* 0x000fe200078e0215 */
[----:B------:R-:W-:Y:S02]  /*2110*/  IADD3 R60, P1, R60, R20, RZ ;  /* 0x000000143c3c7210 */ /* 0x000fe40007f3e0ff */
[----:B------:R-:W-:-:S03]  /*2120*/  FFMA R12, R25, R23, R12 ;  /* 0x00000017190c7223 */ /* 0x000fc6000000000c */
[----:B------:R-:W-:Y:S01]  /*2130*/  IMAD.X R13, R65, 0x1, R13, P1 ;  /* 0x00000001410d7824 */ /* 0x000fe200008e060d */
[C---:B------:R-:W-:Y:S02]  /*2140*/  LEA R14, P1, R60.reuse, R70, 0x1 ;  /* 0x000000463c0e7211 */ /* 0x040fe400078208ff */
[----:B------:R-:W-:Y:S02]  /*2150*/  F2FP.F16.F32.PACK_AB R12, RZ, R12 ;  /* 0x0000000cff0c723e */ /* 0x000fe400000000ff */
[----:B------:R-:W-:Y:S02]  /*2160*/  LEA.HI.X R15, R60, R71, R13, 0x1, P1 ;  /* 0x000000473c0f7211 */ /* 0x000fe400008f0c0d */
[----:B------:R-:W-:-:S05]  /*2170*/  PRMT R21, R12, 0x7610, R21 ;  /* 0x000076100c157816 */ /* 0x000fca0000000015 */
[----:B------:R0:W-:Y:S04]  /*2180*/  @P3 STG.E.U16 desc[UR36][R8.64+0x2], R21 ;  /* 0x0000021508003986 */ /* 0x0001e8000c101524 */
[----:B------:R-:W2:Y:S01]  /*2190*/  @P2 LDG.E.LTC128B.U16 R24, desc[UR36][R14.64] ;  /* 0x000000240e182981 */ /* 0x000ea2000c1e1520 */
[----:B------:R-:W-:Y:S01]  /*21a0*/  IADD3 R20, P1, R10, R20, RZ ;  /* 0x000000140a147210 */ /* 0x000fe20007f3e0ff */
[----:B------:R-:W-:Y:S01]  /*21b0*/  BSSY B1, `(.L_x_33) ;  /* 0x0000011000017945 */ /* 0x000fe20003800000 */
[C---:B------:R-:W-:Y:S02]  /*21c0*/  SHF.L.U64.HI R13, R66.reuse, 0x4, R67 ;  /* 0x00000004420d7819 */ /* 0x040fe40000010243 */
[----:B------:R-:W-:Y:S01]  /*21d0*/  ISETP.GT.AND P0, PT, R3, 0x8, P0 ;  /* 0x000000080300780c */ /* 0x000fe20000704270 */
[----:B0-----:R-:W-:Y:S01]  /*21e0*/  IMAD.X R21, R11, 0x1, R65, P1 ;  /* 0x000000010b157824 */ /* 0x001fe200008e0641 */
[----:B------:R-:W-:Y:S01]  /*21f0*/  LEA R12, P1, R66, R8, 0x4 ;  /* 0x00000008420c7211 */ /* 0x000fe200078220ff */
[----:B------:R-:W-:-:S04]  /*2200*/  IMAD.WIDE.U32 R20, R57, R64, R20 ;  /* 0x0000004039147225 */ /* 0x000fc800078e0014 */
[----:B------:R-:W-:Y:S01]  /*2210*/  IMAD.X R13, R13, 0x1, R9, P1 ;  /* 0x000000010d0d7824 */ /* 0x000fe200008e0609 */
[----:B------:R-:W-:Y:S01]  /*2220*/  LEA R10, P3, R20, R70, 0x1 ;  /* 0x00000046140a7211 */ /* 0x000fe200078608ff */
[----:B------:R-:W-:-:S05]  /*2230*/  IMAD.IADD R11, R63, 0x1, R21 ;  /* 0x000000013f0b7824 */ /* 0x000fca00078e0215 */
[----:B------:R-:W-:Y:S01]  /*2240*/  LEA.HI.X R11, R20, R71, R11, 0x1, P3 ;  /* 0x00000047140b7211 */ /* 0x000fe200018f0c0b */
[----:B--2---:R-:W-:-:S05]  /*2250*/  HADD2.F32 R5, -RZ, R24.H0_H0 ;  /* 0x20000018ff057230 */ /* 0x004fca0000004100 */
[----:B------:R-:W-:-:S04]  /*2260*/  FMUL R5, R5, R56 ;  /* 0x0000003805057220 */ /* 0x000fc80000400000 */
[----:B------:R-:W-:-:S05]  /*2270*/  FFMA R5, R26, R23, R5 ;  /* 0x000000171a057223 */ /* 0x000fca0000000005 */
[----:B------:R-:W-:-:S05]  /*2280*/  F2FP.F16.F32.PACK_AB R5, RZ, R5 ;  /* 0x00000005ff05723e */ /* 0x000fca00000000ff */
[----:B------:R0:W-:Y:S01]  /*2290*/  @P2 STG.E.U16 desc[UR36][R12.64], R5 ;  /* 0x000000050c002986 */ /* 0x0001e2000c101524 */
[----:B------:R-:W-:Y:S05]  /*22a0*/  @!P0 BRA `(.L_x_34) ;  /* 0x0000000000048947 */ /* 0x000fea0003800000 */
[----:B------:R2:W5:Y:S02]  /*22b0*/  LDG.E.LTC128B.U16 R24, desc[UR36][R10.64+0x2] ;  /* 0x000002240a187981 */ /* 0x000564000c1e1520 */
.L_x_34:
[----:B------:R-:W-:Y:S05]  /*22c0*/  BSYNC B1 ;  /* 0x0000000000017941 */ /* 0x000fea0003800000 */
.L_x_33:
[----:B0----5:R-:W-:Y:S01]  /*22d0*/  HADD2.F32 R5, -RZ, R24.H0_H0 ;  /* 0x20000018ff057230 */ /* 0x021fe20000004100 */
[----:B------:R-:W-:Y:S01]  /*22e0*/  ISETP.GT.AND P1, PT, R4, 0x8, PT ;  /* 0x000000080400780c */ /* 0x000fe20003f24270 */
[----:B------:R-:W-:Y:S03]  /*22f0*/  BSSY B1, `(.L_x_35) ;  /* 0x0000008000017945 */ /* 0x000fe60003800000 */
[----:B------:R-:W-:Y:S01]  /*2300*/  FMUL R14, R5, R56 ;  /* 0x00000038050e7220 */ /* 0x000fe20000400000 */
[----:B------:R-:W-:-:S03]  /*2310*/  ISETP.GT.AND P2, PT, R3, RZ, P1 ;  /* 0x000000ff0300720c */ /* 0x000fc60000f44270 */
[----:B------:R-:W-:-:S05]  /*2320*/  FFMA R14, R27, R23, R14 ;  /* 0x000000171b0e7223 */ /* 0x000fca000000000e */
[----:B------:R-:W-:-:S05]  /*2330*/  F2FP.F16.F32.PACK_AB R14, RZ, R14 ;  /* 0x0000000eff0e723e */ /* 0x000fca00000000ff */
[----:B------:R0:W-:Y:S01]  /*2340*/  @P0 STG.E.U16 desc[UR36][R12.64+0x2], R14 ;  /* 0x0000020e0c000986 */ /* 0x0001e2000c101524 */
[----:B------:R-:W-:Y:S05]  /*2350*/  @!P2 BRA `(.L_x_36) ;  /* 0x000000000004a947 */ /* 0x000fea0003800000 */
[----:B------:R3:W5:Y:S02]  /*2360*/  LDG.E.LTC128B.U16 R24, desc[UR36][R6.64+0x10] ;  /* 0x0000102406187981 */ /* 0x000764000c1e1520 */
.L_x_36:
[----:B------:R-:W-:Y:S05]  /*2370*/  BSYNC B1 ;  /* 0x0000000000017941 */ /* 0x000fea0003800000 */
.L_x_35:
[----:B-----5:R-:W-:Y:S01]  /*2380*/  HADD2.F32 R5, -RZ, R24.H0_H0 ;  /* 0x20000018ff057230 */ /* 0x020fe20000004100 */
        /* <DEDUP_REMOVED lines=9> */
.L_x_38:
[----:B------:R-:W-:Y:S05]  /*2420*/  BSYNC B1 ;  /* 0x0000000000017941 */ /* 0x000fea0003800000 */
.L_x_37:
[----:B----45:R-:W-:Y:S01]  /*2430*/  HADD2.F32 R5, -RZ, R24.H0_H0 ;  /* 0x20000018ff057230 */ /* 0x030fe20000004100 */
[----:B------:R-:W-:Y:S01]  /*2440*/  ISETP.GT.AND P1, PT, R3, 0x8, P1 ;  /* 0x000000080300780c */ /* 0x000fe20000f24270 */
[----:B------:R-:W-:Y:S03]  /*2450*/  BSSY B1, `(.L_x_39) ;  /* 0x0000007000017945 */ /* 0x000fe60003800000 */
[----:B0-----:R-:W-:-:S04]  /*2460*/  FMUL R14, R5, R56 ;  /* 0x00000038050e7220 */ /* 0x001fc80000400000 */
[----:B------:R-:W-:-:S05]  /*2470*/  FFMA R14, R29, R23, R14 ;  /* 0x000000171d0e7223 */ /* 0x000fca000000000e */
[----:B------:R-:W-:-:S05]  /*2480*/  F2FP.F16.F32.PACK_AB R14, RZ, R14 ;  /* 0x0000000eff0e723e */ /* 0x000fca00000000ff */
[----:B------:R0:W-:Y:S01]  /*2490*/  @P3 STG.E.U16 desc[UR36][R8.64+0x12], R14 ;  /* 0x0000120e08003986 */ /* 0x0001e2000c101524 */
[----:B------:R-:W-:Y:S05]  /*24a0*/  @!P1 BRA `(.L_x_40) ;  /* 0x0000000000049947 */ /* 0x000fea0003800000 */
[----:B------:R4:W5:Y:S02]  /*24b0*/  LDG.E.LTC128B.U16 R24, desc[UR36][R10.64+0x10] ;  /* 0x000010240a187981 */ /* 0x000964000c1e1520 */
.L_x_40:
[----:B------:R-:W-:Y:S05]  /*24c0*/  BSYNC B1 ;  /* 0x0000000000017941 */ /* 0x000fea0003800000 */
.L_x_39:
[----:B-----5:R-:W-:Y:S01]  /*24d0*/  HADD2.F32 R5, -RZ, R24.H0_H0 ;  /* 0x20000018ff057230 */ /* 0x020fe20000004100 */
[----:B------:R-:W-:Y:S01]  /*24e0*/  ISETP.GT.AND P0, PT, R3, 0x8, P0 ;  /* 0x000000080300780c */ /* 0x000fe20000704270 */
[----:B------:R-:W-:Y:S03]  /*24f0*/  BSSY B1, `(.L_x_41) ;  /* 0x0000007000017945 */ /* 0x000fe60003800000 */
[----:B------:R-:W-:-:S04]  /*2500*/  FMUL R5, R5, R56 ;  /* 0x0000003805057220 */ /* 0x000fc80000400000 */
[----:B------:R-:W-:-:S05]  /*2510*/  FFMA R5, R30, R23, R5 ;  /* 0x000000171e057223 */ /* 0x000fca0000000005 */
[----:B------:R-:W-:-:S05]  /*2520*/  F2FP.F16.F32.PACK_AB R5, RZ, R5 ;  /* 0x00000005ff05723e */ /* 0x000fca00000000ff */
[----:B------:R0:W-:Y:S01]  /*2530*/  @P1 STG.E.U16 desc[UR36][R12.64+0x10], R5 ;  /* 0x000010050c001986 */ /* 0x0001e2000c101524 */
[----:B------:R-:W-:Y:S05]  /*2540*/  @!P0 BRA `(.L_x_42) ;  /* 0x0000000000048947 */ /* 0x000fea0003800000 */
[----:B------:R0:W5:Y:S02]  /*2550*/  LDG.E.LTC128B.U16 R24, desc[UR36][R10.64+0x12] ;  /* 0x000012240a187981 */ /* 0x000164000c1e1520 */
.L_x_42:
[----:B------:R-:W-:Y:S05]  /*2560*/  BSYNC B1 ;  /* 0x0000000000017941 */ /* 0x000fea0003800000 */
.L_x_41:
        /* <DEDUP_REMOVED lines=10> */
.L_x_44:
[----:B------:R-:W-:Y:S05]  /*2610*/  BSYNC B1 ;  /* 0x0000000000017941 */ /* 0x000fea0003800000 */
.L_x_43:
        /* <DEDUP_REMOVED lines=10> */
.L_x_46:
[----:B------:R-:W-:Y:S05]  /*26c0*/  BSYNC B1 ;  /* 0x0000000000017941 */ /* 0x000fea0003800000 */
.L_x_45:
[----:B0----5:R-:W-:Y:S01]  /*26d0*/  HADD2.F32 R5, -RZ, R24.H0_H0 ;  /* 0x20000018ff057230 */ /* 0x021fe20000004100 */
        /* <DEDUP_REMOVED lines=8> */
.L_x_48:
[----:B------:R-:W-:Y:S05]  /*2760*/  BSYNC B1 ;  /* 0x0000000000017941 */ /* 0x000fea0003800000 */
.L_x_47:
        /* <DEDUP_REMOVED lines=9> */
.L_x_50:
[----:B------:R-:W-:Y:S05]  /*2800*/  BSYNC B1 ;  /* 0x0000000000017941 */ /* 0x000fea0003800000 */
.L_x_49:
        /* <DEDUP_REMOVED lines=10> */
.L_x_52:
[----:B------:R-:W-:Y:S05]  /*28b0*/  BSYNC B1 ;  /* 0x0000000000017941 */ /* 0x000fea0003800000 */
.L_x_51:
        /* <DEDUP_REMOVED lines=10> */
.L_x_54:
[----:B------:R-:W-:Y:S05]  /*2960*/  BSYNC B1 ;  /* 0x0000000000017941 */ /* 0x000fea0003800000 */
.L_x_53:
        /* <DEDUP_REMOVED lines=9> */
.L_x_56:
[----:B------:R-:W-:Y:S05]  /*2a00*/  BSYNC B1 ;  /* 0x0000000000017941 */ /* 0x000fea0003800000 */
.L_x_55:
        /* <DEDUP_REMOVED lines=9> */
.L_x_58:
[----:B------:R-:W-:Y:S05]  /*2aa0*/  BSYNC B1 ;  /* 0x0000000000017941 */ /* 0x000fea0003800000 */
.L_x_57:
        /* <DEDUP_REMOVED lines=10> */
.L_x_60:
[----:B------:R-:W-:Y:S05]  /*2b50*/  BSYNC B1 ;  /* 0x0000000000017941 */ /* 0x000fea0003800000 */
.L_x_59:
        /* <DEDUP_REMOVED lines=10> */
.L_x_62:
[----:B------:R-:W-:Y:S05]  /*2c00*/  BSYNC B1 ;  /* 0x0000000000017941 */ /* 0x000fea0003800000 */
.L_x_61:
        /* <DEDUP_REMOVED lines=9> */
.L_x_64:
[----:B------:R-:W-:Y:S05]  /*2ca0*/  BSYNC B1 ;  /* 0x0000000000017941 */ /* 0x000fea0003800000 */
.L_x_63:
        /* <DEDUP_REMOVED lines=9> */
.L_x_66:
[----:B------:R-:W-:Y:S05]  /*2d40*/  BSYNC B1 ;  /* 0x0000000000017941 */ /* 0x000fea0003800000 */
.L_x_65:
        /* <DEDUP_REMOVED lines=10> */
.L_x_68:
[----:B------:R-:W-:Y:S05]  /*2df0*/  BSYNC B1 ;  /* 0x0000000000017941 */ /* 0x000fea0003800000 */
.L_x_67:
        /* <DEDUP_REMOVED lines=10> */
.L_x_70:
[----:B------:R-:W-:Y:S05]  /*2ea0*/  BSYNC B1 ;  /* 0x0000000000017941 */ /* 0x000fea0003800000 */
.L_x_69:
        /* <DEDUP_REMOVED lines=9> */
.L_x_72:
[----:B------:R-:W-:Y:S05]  /*2f40*/  BSYNC B1 ;  /* 0x0000000000017941 */ /* 0x000fea0003800000 */
.L_x_71:
        /* <DEDUP_REMOVED lines=9> */
.L_x_74:
[----:B------:R-:W-:Y:S05]  /*2fe0*/  BSYNC B1 ;  /* 0x0000000000017941 */ /* 0x000fea0003800000 */
.L_x_73:
        /* <DEDUP_REMOVED lines=10> */
.L_x_76:
[----:B------:R-:W-:Y:S05]  /*3090*/  BSYNC B1 ;  /* 0x0000000000017941 */ /* 0x000fea0003800000 */
.L_x_75:
        /* <DEDUP_REMOVED lines=10> */
.L_x_78:
[----:B------:R-:W-:Y:S05]  /*3140*/  BSYNC B1 ;  /* 0x0000000000017941 */ /* 0x000fea0003800000 */
.L_x_77:
        /* <DEDUP_REMOVED lines=9> */
.L_x_80:
[----:B------:R-:W-:Y:S05]  /*31e0*/  BSYNC B1 ;  /* 0x0000000000017941 */ /* 0x000fea0003800000 */
.L_x_79:
        /* <DEDUP_REMOVED lines=9> */
.L_x_82:
[----:B------:R-:W-:Y:S05]  /*3280*/  BSYNC B1 ;  /* 0x0000000000017941 */ /* 0x000fea0003800000 */
.L_x_81:
        /* <DEDUP_REMOVED lines=10> */
.L_x_84:
[----:B------:R-:W-:Y:S05]  /*3330*/  BSYNC B1 ;  /* 0x0000000000017941 */ /* 0x000fea0003800000 */
.L_x_83:
[----:B-----5:R-:W-:Y:S01]  /*3340*/  HADD2.F32 R5, -RZ, R24.H0_H0 ;  /* 0x20000018ff057230 */ /* 0x020fe20000004100 */
[----:B------:R-:W-:Y:S01]  /*3350*/  ISETP.GT.AND P0, PT, R4, 0x39, PT ;  /* 0x000000390400780c */ /* 0x000fe20003f04270 */
[----:B------:R-:W-:Y:S01]  /*3360*/  @P2 IMAD.MOV.U32 R4, RZ, RZ, R8 ;  /* 0x000000ffff042224 */ /* 0x000fe200078e0008 */
[----:B------:R-:W-:Y:S02]  /*3370*/  BSSY B1, `(.L_x_85) ;  /* 0x000000a000017945 */ /* 0x000fe40003800000 */
[----:B------:R-:W-:Y:S01]  /*3380*/  FMUL R5, R5, R56 ;  /* 0x0000003805057220 */ /* 0x000fe20000400000 */
[----:B------:R-:W-:-:S03]  /*3390*/  ISETP.GT.AND P3, PT, R3, RZ, P0 ;  /* 0x000000ff0300720c */ /* 0x000fc60000764270 */
[----:B------:R-:W-:-:S05]  /*33a0*/  FFMA R5, R52, R23, R5 ;  /* 0x0000001734057223 */ /* 0x000fca0000000005 */
[----:B------:R-:W-:-:S04]  /*33b0*/  F2FP.F16.F32.PACK_AB R5, RZ, R5 ;  /* 0x00000005ff05723e */ /* 0x000fc800000000ff */
[----:B0-----:R-:W-:Y:S01]  /*33c0*/  PRMT R14, R5, 0x7610, R14 ;  /* 0x00007610050e7816 */ /* 0x001fe2000000000e */
[----:B------:R-:W-:-:S05]  /*33d0*/  @P2 IMAD.MOV.U32 R5, RZ, RZ, R9 ;  /* 0x000000ffff052224 */ /* 0x000fca00078e0009 */
[----:B------:R0:W-:Y:S01]  /*33e0*/  @P2 STG.E.U16 desc[UR36][R4.64+0x70], R14 ;  /* 0x0000700e04002986 */ /* 0x0001e2000c101524 */
[----:B------:R-:W-:Y:S05]  /*33f0*/  @!P3 BRA `(.L_x_86) ;  /* 0x000000000004b947 */ /* 0x000fea0003800000 */
[----:B------:R0:W5:Y:S02]  /*3400*/  LDG.E.LTC128B.U16 R24, desc[UR36][R6.64+0x72] ;  /* 0x0000722406187981 */ /* 0x000164000c1e1520 */
.L_x_86:
[----:B------:R-:W-:Y:S05]  /*3410*/  BSYNC B1 ;  /* 0x0000000000017941 */ /* 0x000fea0003800000 */
.L_x_85:
        /* <DEDUP_REMOVED lines=9> */
.L_x_88:
[----:B------:R-:W-:Y:S05]  /*34b0*/  BSYNC B1 ;  /* 0x0000000000017941 */ /* 0x000fea0003800000 */
.L_x_87:
[----:B-----5:R-:W-:Y:S01]  /*34c0*/  HADD2.F32 R5, -RZ, R24.H0_H0 ;  /* 0x20000018ff057230 */ /* 0x020fe20000004100 */
[----:B------:R-:W-:Y:S01]  /*34d0*/  ISETP.GT.AND P0, PT, R3, 0x8, P0 ;  /* 0x000000080300780c */ /* 0x000fe20000704270 */
[----:B0-----:R-:W-:Y:S01]  /*34e0*/  @P1 IMAD.MOV.U32 R4, RZ, RZ, R12 ;  /* 0x000000ffff041224 */ /* 0x001fe200078e000c */
[----:B------:R-:W-:Y:S02]  /*34f0*/  BSSY B1, `(.L_x_89) ;  /* 0x0000009000017945 */ /* 0x000fe40003800000 */
[----:B------:R-:W-:-:S04]  /*3500*/  FMUL R5, R5, R56 ;  /* 0x0000003805057220 */ /* 0x000fc80000400000 */
[----:B------:R-:W-:-:S05]  /*3510*/  FFMA R5, R54, R23, R5 ;  /* 0x0000001736057223 */ /* 0x000fca0000000005 */
[----:B------:R-:W-:-:S04]  /*3520*/  F2FP.F16.F32.PACK_AB R5, RZ, R5 ;  /* 0x00000005ff05723e */ /* 0x000fc800000000ff */
[----:B-1-3--:R-:W-:Y:S01]  /*3530*/  PRMT R6, R5, 0x7610, R6 ;  /* 0x0000761005067816 */ /* 0x00afe20000000006 */
[----:B------:R-:W-:-:S05]  /*3540*/  @P1 IMAD.MOV.U32 R5, RZ, RZ, R13 ;  /* 0x000000ffff051224 */ /* 0x000fca00078e000d */
[----:B------:R0:W-:Y:S01]  /*3550*/  @P1 STG.E.U16 desc[UR36][R4.64+0x70], R6 ;  /* 0x0000700604001986 */ /* 0x0001e2000c101524 */
[----:B------:R-:W-:Y:S05]  /*3560*/  @!P0 BRA `(.L_x_90) ;  /* 0x0000000000048947 */ /* 0x000fea0003800000 */
[----:B------:R1:W5:Y:S02]  /*3570*/  LDG.E.LTC128B.U16 R24, desc[UR36][R10.64+0x72] ;  /* 0x000072240a187981 */ /* 0x000364000c1e1520 */
.L_x_90:
[----:B------:R-:W-:Y:S05]  /*3580*/  BSYNC B1 ;  /* 0x0000000000017941 */ /* 0x000fea0003800000 */
.L_x_89:
[----:B------:R-:W-:Y:S05]  /*3590*/  @!P0 BRA `(.L_x_91) ;  /* 0x0000000800a88947 */ /* 0x000fea0003800000 */
[----:B-----5:R-:W-:-:S05]  /*35a0*/  HADD2.F32 R3, -RZ, R24.H0_H0 ;  /* 0x20000018ff037230 */ /* 0x020fca0000004100 */
[----:B0-----:R-:W-:-:S04]  /*35b0*/  FMUL R4, R3, R56 ;  /* 0x0000003803047220 */ /* 0x001fc80000400000 */
[----:B------:R-:W-:-:S05]  /*35c0*/  FFMA R4, R55, R23, R4 ;  /* 0x0000001737047223 */ /* 0x000fca0000000004 */
[----:B------:R-:W-:-:S05]  /*35d0*/  F2FP.F16.F32.PACK_AB R4, RZ, R4 ;  /* 0x00000004ff04723e */ /* 0x000fca00000000ff */
[----:B------:R3:W-:Y:S01]  /*35e0*/  STG.E.U16 desc[UR36][R12.64+0x72], R4 ;  /* 0x000072040c007986 */ /* 0x0007e2000c101524 */
[----:B------:R-:W-:Y:S05]  /*35f0*/  BRA `(.L_x_91) ;  /* 0x0000000800907947 */ /* 0x000fea0003800000 */
.L_x_30:
[----:B------:R-:W-:Y:S01]  /*3600*/  ISETP.GT.AND P0, PT, R4, 0x1, PT ;  /* 0x000000010400780c */ /* 0x000fe20003f04270 */
[----:B------:R-:W-:Y:S01]  /*3610*/  ULDC.64 UR4, c[0x0][0x5c0] ;  /* 0x0001700000047ab9 */ /* 0x000fe20000000a00 */
[-C--:B------:R-:W-:Y:S01]  /*3620*/  FMUL R24, R24, R23.reuse ;  /* 0x0000001718187220 */ /* 0x080fe20000400000 */
[-C--:B------:R-:W-:Y:S01]  /*3630*/  FMUL R25, R25, R23.reuse ;  /* 0x0000001719197220 */ /* 0x080fe20000400000 */
[----:B------:R-:W-:Y:S01]  /*3640*/  ISETP.GT.AND P3, PT, R3, RZ, P0 ;  /* 0x000000ff0300720c */ /* 0x000fe20000764270 */
[-C--:B------:R-:W-:Y:S01]  /*3650*/  FMUL R26, R26, R23.reuse ;  /* 0x000000171a1a7220 */ /* 0x080fe20000400000 */
[----:B------:R-:W-:Y:S01]  /*3660*/  LEA R6, P4, R58, UR4, 0x1 ;  /* 0x000000043a067c11 */ /* 0x000fe2000f8808ff */
[-C--:B------:R-:W-:Y:S01]  /*3670*/  FMUL R27, R27, R23.reuse ;  /* 0x000000171b1b7220 */ /* 0x080fe20000400000 */
[----:B------:R-:W-:Y:S01]  /*3680*/  F2FP.F16.F32.PACK_AB R24, RZ, R24 ;  /* 0x00000018ff18723e */ /* 0x000fe200000000ff */
[-C--:B------:R-:W-:Y:S01]  /*3690*/  FMUL R28, R28, R23.reuse ;  /* 0x000000171c1c7220 */ /* 0x080fe20000400000 */
[----:B------:R-:W-:Y:S01]  /*36a0*/  LEA.HI.X R7, R58, UR5, R75, 0x1, P4 ;  /* 0x000000053a077c11 */ /* 0x000fe2000a0f0c4b */
[----:B------:R-:W-:Y:S01]  /*36b0*/  FMUL R29, R29, R23 ;  /* 0x000000171d1d7220 */ /* 0x000fe20000400000 */
[----:B------:R-:W-:Y:S01]  /*36c0*/  F2FP.F16.F32.PACK_AB R25, RZ, R25 ;  /* 0x00000019ff19723e */ /* 0x000fe200000000ff */
[-C--:B------:R-:W-:Y:S01]  /*36d0*/  FMUL R30, R30, R23.reuse ;  /* 0x000000171e1e7220 */ /* 0x080fe20000400000 */
[----:B------:R-:W-:Y:S01]  /*36e0*/  SHF.L.U64.HI R67, R66, 0x4, R67 ;  /* 0x0000000442437819 */ /* 0x000fe20000010243 */
[----:B------:R-:W-:Y:S01]  /*36f0*/  @P1 STG.E.U16 desc[UR36][R6.64], R24 ;  /* 0x0000001806001986 */ /* 0x000fe2000c101524 */
[----:B------:R-:W-:Y:S01]  /*3700*/  ISETP.GT.AND P1, PT, R4, 0x8, PT ;  /* 0x000000080400780c */ /* 0x000fe20003f24270 */
[-C--:B------:R-:W-:Y:S01]  /*3710*/  FMUL R31, R31, R23.reuse ;  /* 0x000000171f1f7220 */ /* 0x080fe20000400000 */
[C---:B------:R-:W-:Y:S01]  /*3720*/  ISETP.GT.AND P4, PT, R3.reuse, 0x8, P0 ;  /* 0x000000080300780c */ /* 0x040fe20000784270 */
[----:B------:R-:W-:Y:S01]  /*3730*/  @P3 STG.E.U16 desc[UR36][R6.64+0x2], R25 ;  /* 0x0000021906003986 */ /* 0x000fe2000c101524 */
[----:B------:R-:W-:Y:S01]  /*3740*/  LEA R8, P3, R66, R6, 0x4 ;  /* 0x0000000642087211 */ /* 0x000fe200078620ff */
[-C--:B------:R-:W-:Y:S01]  /*3750*/  FMUL R32, R32, R23.reuse ;  /* 0x0000001720207220 */ /* 0x080fe20000400000 */
[----:B------:R-:W-:Y:S01]  /*3760*/  ISETP.GT.AND P2, PT, R3, 0x8, P2 ;  /* 0x000000080300780c */ /* 0x000fe20001744270 */
[-C--:B------:R-:W-:Y:S01]  /*3770*/  FMUL R33, R33, R23.reuse ;  /* 0x0000001721217220 */ /* 0x080fe20000400000 */
[----:B------:R-:W-:Y:S01]  /*3780*/  ISETP.GT.AND P0, PT, R4, 0x9, PT ;  /* 0x000000090400780c */ /* 0x000fe20003f04270 */
[----:B------:R-:W-:Y:S01]  /*3790*/  IMAD.X R9, R67, 0x1, R7, P3 ;  /* 0x0000000143097824 */ /* 0x000fe200018e0607 */
[C---:B------:R-:W-:Y:S01]  /*37a0*/  ISETP.GT.AND P5, PT, R3.reuse, RZ, P1 ;  /* 0x000000ff0300720c */ /* 0x040fe20000fa4270 */
[-C--:B------:R-:W-:Y:S01]  /*37b0*/  FMUL R34, R34, R23.reuse ;  /* 0x0000001722227220 */ /* 0x080fe20000400000 */
[----:B------:R-:W-:Y:S01]  /*37c0*/  ISETP.GT.AND P3, PT, R3, RZ, P0 ;  /* 0x000000ff0300720c */ /* 0x000fe20000764270 */
[-C--:B------:R-:W-:Y:S01]  /*37d0*/  FMUL R35, R35, R23.reuse ;  /* 0x0000001723237220 */ /* 0x080fe20000400000 */
[----:B------:R-:W-:Y:S01]  /*37e0*/  F2FP.F16.F32.PACK_AB R26, RZ, R26 ;  /* 0x0000001aff1a723e */ /* 0x000fe200000000ff */
[----:B------:R-:W-:Y:S01]  /*37f0*/  FMUL R36, R36, R23 ;  /* 0x0000001724247220 */ /* 0x000fe20000400000 */
[----:B------:R-:W-:Y:S01]  /*3800*/  F2FP.F16.F32.PACK_AB R27, RZ, R27 ;  /* 0x0000001bff1b723e */ /* 0x000fe200000000ff */
[----:B------:R-:W-:Y:S01]  /*3810*/  FMUL R37, R37, R23 ;  /* 0x0000001725257220 */ /* 0x000fe20000400000 */
[----:B------:R-:W-:Y:S01]  /*3820*/  F2FP.F16.F32.PACK_AB R28, RZ, R28 ;  /* 0x0000001cff1c723e */ /* 0x000fe200000000ff */
[----:B------:R-:W-:Y:S01]  /*3830*/  @P2 STG.E.U16 desc[UR36][R8.64], R26 ;  /* 0x0000001a08002986 */ /* 0x000fe2000c101524 */
[----:B------:R-:W-:Y:S01]  /*3840*/  F2FP.F16.F32.PACK_AB R29, RZ, R29 ;  /* 0x0000001dff1d723e */ /* 0x000fe200000000ff */
[-C--:B------:R-:W-:Y:S01]  /*3850*/  FMUL R38, R38, R23.reuse ;  /* 0x0000001726267220 */ /* 0x080fe20000400000 */
[----:B------:R-:W-:Y:S01]  /*3860*/  ISETP.GT.AND P2, PT, R3, 0x8, P1 ;  /* 0x000000080300780c */ /* 0x000fe20000f44270 */
[----:B------:R-:W-:Y:S01]  /*3870*/  @P4 STG.E.U16 desc[UR36][R8.64+0x2], R27 ;  /* 0x0000021b08004986 */ /* 0x000fe2000c101524 */
[----:B------:R-:W-:Y:S01]  /*3880*/  ISETP.GT.AND P1, PT, R4, 0x10, PT ;  /* 0x000000100400780c */ /* 0x000fe20003f24270 */
[-C--:B------:R-:W-:Y:S01]  /*3890*/  FMUL R39, R39, R23.reuse ;  /* 0x0000001727277220 */ /* 0x080fe20000400000 */
[----:B------:R-:W-:Y:S01]  /*38a0*/  F2FP.F16.F32.PACK_AB R30, RZ, R30 ;  /* 0x0000001eff1e723e */ /* 0x000fe200000000ff */
[----:B------:R-:W-:Y:S01]  /*38b0*/  @P5 STG.E.U16 desc[UR36][R6.64+0x10], R28 ;  /* 0x0000101c06005986 */ /* 0x000fe2000c101524 */
[C---:B------:R-:W-:Y:S01]  /*38c0*/  ISETP.GT.AND P4, PT, R3.reuse, RZ, P1 ;  /* 0x000000ff0300720c */ /* 0x040fe20000f84270 */
[----:B------:R-:W-:Y:S01]  /*38d0*/  FMUL R40, R40, R23 ;  /* 0x0000001728287220 */ /* 0x000fe20000400000 */
[----:B------:R-:W-:Y:S01]  /*38e0*/  F2FP.F16.F32.PACK_AB R31, RZ, R31 ;  /* 0x0000001fff1f723e */ /* 0x000fe200000000ff */
[----:B------:R-:W-:Y:S01]  /*38f0*/  @P3 STG.E.U16 desc[UR36][R6.64+0x12], R29 ;  /* 0x0000121d06003986 */ /* 0x000fe2000c101524 */
[----:B------:R-:W-:Y:S01]  /*3900*/  ISETP.GT.AND P3, PT, R3, 0x8, P0 ;  /* 0x000000080300780c */ /* 0x000fe20000764270 */
[-C--:B------:R-:W-:Y:S01]  /*3910*/  FMUL R41, R41, R23.reuse ;  /* 0x0000001729297220 */ /* 0x080fe20000400000 */
[----:B------:R-:W-:Y:S01]  /*3920*/  ISETP.GT.AND P0, PT, R4, 0x11, PT ;  /* 0x000000110400780c */ /* 0x000fe20003f04270 */
[----:B------:R-:W-:Y:S01]  /*3930*/  @P2 STG.E.U16 desc[UR36][R8.64+0x10], R30 ;  /* 0x0000101e08002986 */ /* 0x000fe2000c101524 */
[----:B------:R-:W-:Y:S01]  /*3940*/  F2FP.F16.F32.PACK_AB R32, RZ, R32 ;  /* 0x00000020ff20723e */ /* 0x000fe200000000ff */
[-C--:B------:R-:W-:Y:S01]  /*3950*/  FMUL R42, R42, R23.reuse ;  /* 0x000000172a2a7220 */ /* 0x080fe20000400000 */
[----:B------:R-:W-:Y:S01]  /*3960*/  ISETP.GT.AND P5, PT, R3, RZ, P0 ;  /* 0x000000ff0300720c */ /* 0x000fe200007a4270 */
[-C--:B------:R-:W-:Y:S01]  /*3970*/  FMUL R43, R43, R23.reuse ;  /* 0x000000172b2b7220 */ /* 0x080fe20000400000 */
[----:B------:R-:W-:Y:S01]  /*3980*/  ISETP.GT.AND P2, PT, R3, 0x8, P1 ;  /* 0x000000080300780c */ /* 0x000fe20000f44270 */
[-C--:B------:R-:W-:Y:S01]  /*3990*/  FMUL R44, R44, R23.reuse ;  /* 0x000000172c2c7220 */ /* 0x080fe20000400000 */
[----:B------:R-:W-:Y:S01]  /*39a0*/  ISETP.GT.AND P1, PT, R4, 0x18, PT ;  /* 0x000000180400780c */ /* 0x000fe20003f24270 */
[----:B------:R-:W-:Y:S01]  /*39b0*/  FMUL R45, R45, R23 ;  /* 0x000000172d2d7220 */ /* 0x000fe20000400000 */
[----:B------:R-:W-:Y:S01]  /*39c0*/  F2FP.F16.F32.PACK_AB R33, RZ, R33 ;  /* 0x00000021ff21723e */ /* 0x000fe200000000ff */
[----:B------:R-:W-:Y:S01]  /*39d0*/  @P3 STG.E.U16 desc[UR36][R8.64+0x12], R31 ;  /* 0x0000121f08003986 */ /* 0x000fe2000c101524 */
[C---:B------:R-:W-:Y:S01]  /*39e0*/  ISETP.GT.AND P3, PT, R3.reuse, 0x8, P0 ;  /* 0x000000080300780c */ /* 0x040fe20000764270 */
[-C--:B------:R-:W-:Y:S01]  /*39f0*/  FMUL R46, R46, R23.reuse ;  /* 0x000000172e2e7220 */ /* 0x080fe20000400000 */
[----:B------:R-:W-:Y:S01]  /*3a00*/  ISETP.GT.AND P0, PT, R4, 0x19, PT ;  /* 0x000000190400780c */ /* 0x000fe20003f04270 */
[----:B------:R-:W-:Y:S01]  /*3a10*/  @P4 STG.E.U16 desc[UR36][R6.64+0x20], R32 ;  /* 0x0000202006004986 */ /* 0x000fe2000c101524 */
[----:B------:R-:W-:Y:S01]  /*3a20*/  ISETP.GT.AND P4, PT, R3, RZ, P1 ;  /* 0x000000ff0300720c */ /* 0x000fe20000f84270 */
[-C--:B------:R-:W-:Y:S01]  /*3a30*/  FMUL R47, R47, R23.reuse ;  /* 0x000000172f2f7220 */ /* 0x080fe20000400000 */
[----:B------:R-:W-:Y:S01]  /*3a40*/  F2FP.F16.F32.PACK_AB R34, RZ, R34 ;  /* 0x00000022ff22723e */ /* 0x000fe200000000ff */
[----:B------:R-:W-:Y:S01]  /*3a50*/  @P5 STG.E.U16 desc[UR36][R6.64+0x22], R33 ;  /* 0x0000222106005986 */ /* 0x000fe2000c101524 */
[----:B------:R-:W-:Y:S01]  /*3a60*/  ISETP.GT.AND P5, PT, R3, RZ, P0 ;  /* 0x000000ff0300720c */ /* 0x000fe200007a4270 */
[----:B------:R-:W-:Y:S01]  /*3a70*/  FMUL R48, R48, R23 ;  /* 0x0000001730307220 */ /* 0x000fe20000400000 */
[----:B------:R-:W-:Y:S01]  /*3a80*/  F2FP.F16.F32.PACK_AB R35, RZ, R35 ;  /* 0x00000023ff23723e */ /* 0x000fe200000000ff */
[----:B------:R-:W-:Y:S01]  /*3a90*/  @P2 STG.E.U16 desc[UR36][R8.64+0x20], R34 ;  /* 0x0000202208002986 */ /* 0x000fe2000c101524 */
[----:B------:R-:W-:Y:S01]  /*3aa0*/  F2FP.F16.F32.PACK_AB R36, RZ, R36 ;  /* 0x00000024ff24723e */ /* 0x000fe200000000ff */
[-C--:B------:R-:W-:Y:S01]  /*3ab0*/  FMUL R49, R49, R23.reuse ;  /* 0x0000001731317220 */ /* 0x080fe20000400000 */
[C---:B------:R-:W-:Y:S01]  /*3ac0*/  ISETP.GT.AND P2, PT, R3.reuse, 0x8, P1 ;  /* 0x000000080300780c */ /* 0x040fe20000f44270 */
[----:B------:R-:W-:Y:S01]  /*3ad0*/  @P3 STG.E.U16 desc[UR36][R8.64+0x22], R35 ;  /* 0x0000222308003986 */ /* 0x000fe2000c101524 */
[----:B------:R-:W-:Y:S01]  /*3ae0*/  ISETP.GT.AND P1, PT, R4, 0x20, PT ;  /* 0x000000200400780c */ /* 0x000fe20003f24270 */
[----:B------:R-:W-:Y:S01]  /*3af0*/  FMUL R50, R50, R23 ;  /* 0x0000001732327220 */ /* 0x000fe20000400000 */
[----:B------:R-:W-:Y:S01]  /*3b00*/  F2FP.F16.F32.PACK_AB R37, RZ, R37 ;  /* 0x00000025ff25723e */ /* 0x000fe200000000ff */
[----:B------:R-:W-:Y:S01]  /*3b10*/  @P4 STG.E.U16 desc[UR36][R6.64+0x30], R36 ;  /* 0x0000302406004986 */ /* 0x000fe2000c101524 */
[----:B------:R-:W-:Y:S01]  /*3b20*/  ISETP.GT.AND P3, PT, R3, 0x8, P0 ;  /* 0x000000080300780c */ /* 0x000fe20000764270 */
[-C--:B------:R-:W-:Y:S01]  /*3b30*/  FMUL R51, R51, R23.reuse ;  /* 0x0000001733337220 */ /* 0x080fe20000400000 */
[----:B------:R-:W-:Y:S01]  /*3b40*/  ISETP.GT.AND P0, PT, R4, 0x21, PT ;  /* 0x000000210400780c */ /* 0x000fe20003f04270 */
[----:B------:R-:W-:Y:S01]  /*3b50*/  @P5 STG.E.U16 desc[UR36][R6.64+0x32], R37 ;  /* 0x0000322506005986 */ /* 0x000fe2000c101524 */
        /* <DEDUP_REMOVED lines=10> */
[----:B------:R-:W-:-:S02]  /*3c00*/  F2FP.F16.F32.PACK_AB R41, RZ, R41 ;  /* 0x00000029ff29723e */ /* 0x000fc400000000ff */
[C---:B------:R-:W-:Y:S01]  /*3c10*/  ISETP.GT.AND P1, PT, R3.reuse, 0x8, P1 ;  /* 0x000000080300780c */ /* 0x040fe20000f24270 */
[----:B------:R-:W-:Y:S01]  /*3c20*/  @P3 STG.E.U16 desc[UR36][R8.64+0x32], R39 ;  /* 0x0000322708003986 */ /* 0x000fe2000c101524 */
[C---:B------:R-:W-:Y:S02]  /*3c30*/  ISETP.GT.AND P2, PT, R3.reuse, 0x8, P0 ;  /* 0x000000080300780c */ /* 0x040fe40000744270 */
[C---:B------:R-:W-:Y:S01]  /*3c40*/  ISETP.GT.AND P0, PT, R4.reuse, 0x29, PT ;  /* 0x000000290400780c */ /* 0x040fe20003f04270 */
[----:B------:R-:W-:Y:S01]  /*3c50*/  @P4 STG.E.U16 desc[UR36][R6.64+0x40], R40 ;  /* 0x0000402806004986 */ /* 0x000fe2000c101524 */
[----:B------:R-:W-:Y:S02]  /*3c60*/  ISETP.GT.AND P4, PT, R4, 0x28, PT ;  /* 0x000000280400780c */ /* 0x000fe40003f84270 */
[----:B------:R-:W-:Y:S01]  /*3c70*/  F2FP.F16.F32.PACK_AB R42, RZ, R42 ;  /* 0x0000002aff2a723e */ /* 0x000fe200000000ff */
[----:B------:R-:W-:Y:S01]  /*3c80*/  @P5 STG.E.U16 desc[UR36][R6.64+0x42], R41 ;  /* 0x0000422906005986 */ /* 0x000fe2000c101524 */
[----:B------:R-:W-:-:S02]  /*3c90*/  ISETP.GT.AND P5, PT, R3, RZ, P4 ;  /* 0x000000ff0300720c */ /* 0x000fc400027a4270 */
[C---:B------:R-:W-:Y:S01]  /*3ca0*/  ISETP.GT.AND P3, PT, R3.reuse, RZ, P0 ;  /* 0x000000ff0300720c */ /* 0x040fe20000764270 */
[----:B------:R-:W-:Y:S01]  /*3cb0*/  @P1 STG.E.U16 desc[UR36][R8.64+0x40], R42 ;  /* 0x0000402a08001986 */ /* 0x000fe2000c101524 */
[----:B------:R-:W-:Y:S02]  /*3cc0*/  F2FP.F16.F32.PACK_AB R43, RZ, R43 ;  /* 0x0000002bff2b723e */ /* 0x000fe400000000ff */
[----:B------:R-:W-:Y:S02]  /*3cd0*/  F2FP.F16.F32.PACK_AB R44, RZ, R44 ;  /* 0x0000002cff2c723e */ /* 0x000fe400000000ff */
[C---:B------:R-:W-:Y:S01]  /*3ce0*/  ISETP.GT.AND P4, PT, R3.reuse, 0x8, P4 ;  /* 0x000000080300780c */ /* 0x040fe20002784270 */
[----:B------:R-:W-:Y:S01]  /*3cf0*/  @P2 STG.E.U16 desc[UR36][R8.64+0x42], R43 ;  /* 0x0000422b08002986 */ /* 0x000fe2000c101524 */
[----:B------:R-:W-:Y:S02]  /*3d00*/  F2FP.F16.F32.PACK_AB R45, RZ, R45 ;  /* 0x0000002dff2d723e */ /* 0x000fe400000000ff */
[----:B------:R-:W-:Y:S01]  /*3d10*/  ISETP.GT.AND P2, PT, R4, 0x31, PT ;  /* 0x000000310400780c */ /* 0x000fe20003f44270 */
[----:B------:R-:W-:Y:S01]  /*3d20*/  @P5 STG.E.U16 desc[UR36][R6.64+0x50], R44 ;  /* 0x0000502c06005986 */ /* 0x000fe2000c101524 */
[----:B------:R-:W-:-:S02]  /*3d30*/  ISETP.GT.AND P5, PT, R3, 0x8, P0 ;  /* 0x000000080300780c */ /* 0x000fc400007a4270 */
[C---:B------:R-:W-:Y:S01]  /*3d40*/  ISETP.GT.AND P1, PT, R4.reuse, 0x38, PT ;  /* 0x000000380400780c */ /* 0x040fe20003f24270 */
[----:B------:R-:W-:Y:S01]  /*3d50*/  @P3 STG.E.U16 desc[UR36][R6.64+0x52], R45 ;  /* 0x0000522d06003986 */ /* 0x000fe2000c101524 */
[C---:B------:R-:W-:Y:S02]  /*3d60*/  ISETP.GT.AND P3, PT, R4.reuse, 0x30, PT ;  /* 0x000000300400780c */ /* 0x040fe40003f64270 */
[----:B------:R-:W-:Y:S01]  /*3d70*/  ISETP.GT.AND P0, PT, R4, 0x39, PT ;  /* 0x000000390400780c */ /* 0x000fe20003f04270 */
[----:B------:R-:W-:Y:S01]  /*3d80*/  @P4 IMAD.MOV.U32 R4, RZ, RZ, R8 ;  /* 0x000000ffff044224 */ /* 0x000fe200078e0008 */
[----:B------:R-:W-:Y:S01]  /*3d90*/  F2FP.F16.F32.PACK_AB R46, RZ, R46 ;  /* 0x0000002eff2e723e */ /* 0x000fe200000000ff */
[----:B------:R-:W-:Y:S01]  /*3da0*/  @P4 IMAD.MOV.U32 R5, RZ, RZ, R9 ;  /* 0x000000ffff054224 */ /* 0x000fe200078e0009 */
[----:B------:R-:W-:Y:S02]  /*3db0*/  F2FP.F16.F32.PACK_AB R47, RZ, R47 ;  /* 0x0000002fff2f723e */ /* 0x000fe400000000ff */
[----:B------:R-:W-:-:S02]  /*3dc0*/  F2FP.F16.F32.PACK_AB R48, RZ, R48 ;  /* 0x00000030ff30723e */ /* 0x000fc400000000ff */
[----:B------:R0:W-:Y:S01]  /*3dd0*/  @P4 STG.E.U16 desc[UR36][R4.64+0x50], R46 ;  /* 0x0000502e04004986 */ /* 0x0001e2000c101524 */
[C---:B------:R-:W-:Y:S02]  /*3de0*/  ISETP.GT.AND P4, PT, R3.reuse, RZ, P2 ;  /* 0x000000ff0300720c */ /* 0x040fe40001784270 */
[----:B------:R-:W-:Y:S02]  /*3df0*/  F2FP.F16.F32.PACK_AB R49, RZ, R49 ;  /* 0x00000031ff31723e */ /* 0x000fe400000000ff */
[----:B------:R-:W-:Y:S02]  /*3e00*/  ISETP.GT.AND P2, PT, R3, 0x8, P2 ;  /* 0x000000080300780c */ /* 0x000fe40001744270 */
[----:B------:R-:W-:Y:S02]  /*3e10*/  F2FP.F16.F32.PACK_AB R50, RZ, R50 ;  /* 0x00000032ff32723e */ /* 0x000fe400000000ff */
[----:B------:R-:W-:Y:S02]  /*3e20*/  F2FP.F16.F32.PACK_AB R51, RZ, R51 ;  /* 0x00000033ff33723e */ /* 0x000fe400000000ff */
[----:B------:R-:W-:Y:S01]  /*3e30*/  F2FP.F16.F32.PACK_AB R52, RZ, R52 ;  /* 0x00000034ff34723e */ /* 0x000fe200000000ff */
[----:B0-----:R-:W-:Y:S01]  /*3e40*/  @P5 IMAD.MOV.U32 R4, RZ, RZ, R8 ;  /* 0x000000ffff045224 */ /* 0x001fe200078e0008 */
[----:B------:R-:W-:Y:S01]  /*3e50*/  F2FP.F16.F32.PACK_AB R53, RZ, R53 ;  /* 0x00000035ff35723e */ /* 0x000fe200000000ff */
[----:B------:R-:W-:Y:S01]  /*3e60*/  @P5 IMAD.MOV.U32 R5, RZ, RZ, R9 ;  /* 0x000000ffff055224 */ /* 0x000fe200078e0009 */
[----:B------:R-:W-:-:S02]  /*3e70*/  F2FP.F16.F32.PACK_AB R54, RZ, R54 ;  /* 0x00000036ff36723e */ /* 0x000fc400000000ff */
[----:B------:R-:W-:Y:S02]  /*3e80*/  F2FP.F16.F32.PACK_AB R55, RZ, R55 ;  /* 0x00000037ff37723e */ /* 0x000fe400000000ff */
[----:B------:R0:W-:Y:S01]  /*3e90*/  @P5 STG.E.U16 desc[UR36][R4.64+0x52], R47 ;  /* 0x0000522f04005986 */ /* 0x0001e2000c101524 */
[C---:B------:R-:W-:Y:S02]  /*3ea0*/  ISETP.GT.AND P5, PT, R3.reuse, RZ, P3 ;  /* 0x000000ff0300720c */ /* 0x040fe40001fa4270 */
[----:B------:R-:W-:-:S11]  /*3eb0*/  ISETP.GT.AND P3, PT, R3, 0x8, P3 ;  /* 0x000000080300780c */ /* 0x000fd60001f64270 */
[----:B0-----:R-:W-:Y:S02]  /*3ec0*/  @P5 IMAD.MOV.U32 R4, RZ, RZ, R6 ;  /* 0x000000ffff045224 */ /* 0x001fe400078e0006 */
[----:B------:R-:W-:-:S05]  /*3ed0*/  @P5 IMAD.MOV.U32 R5, RZ, RZ, R7 ;  /* 0x000000ffff055224 */ /* 0x000fca00078e0007 */
[----:B------:R0:W-:Y:S01]  /*3ee0*/  @P5 STG.E.U16 desc[UR36][R4.64+0x60], R48 ;  /* 0x0000603004005986 */ /* 0x0001e2000c101524 */
[C---:B------:R-:W-:Y:S02]  /*3ef0*/  ISETP.GT.AND P5, PT, R3.reuse, RZ, P0 ;  /* 0x000000ff0300720c */ /* 0x040fe400007a4270 */
[----:B------:R-:W-:Y:S01]  /*3f00*/  ISETP.GT.AND P0, PT, R3, 0x8, P0 ;  /* 0x000000080300780c */ /* 0x000fe20000704270 */
[----:B0-----:R-:W-:Y:S02]  /*3f10*/  @P4 IMAD.MOV.U32 R4, RZ, RZ, R6 ;  /* 0x000000ffff044224 */ /* 0x001fe400078e0006 */
[----:B------:R-:W-:-:S05]  /*3f20*/  @P4 IMAD.MOV.U32 R5, RZ, RZ, R7 ;  /* 0x000000ffff054224 */ /* 0x000fca00078e0007 */
[----:B------:R0:W-:Y:S01]  /*3f30*/  @P4 STG.E.U16 desc[UR36][R4.64+0x62], R49 ;  /* 0x0000623104004986 */ /* 0x0001e2000c101524 */
[C---:B------:R-:W-:Y:S02]  /*3f40*/  ISETP.GT.AND P4, PT, R3.reuse, RZ, P1 ;  /* 0x000000ff0300720c */ /* 0x040fe40000f84270 */
[----:B------:R-:W-:Y:S01]  /*3f50*/  ISETP.GT.AND P1, PT, R3, 0x8, P1 ;  /* 0x000000080300780c */ /* 0x000fe20000f24270 */
[----:B0-----:R-:W-:Y:S02]  /*3f60*/  @P3 IMAD.MOV.U32 R4, RZ, RZ, R8 ;  /* 0x000000ffff043224 */ /* 0x001fe400078e0008 */
[----:B------:R-:W-:-:S05]  /*3f70*/  @P3 IMAD.MOV.U32 R5, RZ, RZ, R9 ;  /* 0x000000ffff053224 */ /* 0x000fca00078e0009 */
[----:B------:R0:W-:Y:S02]  /*3f80*/  @P3 STG.E.U16 desc[UR36][R4.64+0x60], R50 ;  /* 0x0000603204003986 */ /* 0x0001e4000c101524 */
[----:B0-----:R-:W-:Y:S02]  /*3f90*/  @P2 IMAD.MOV.U32 R4, RZ, RZ, R8 ;  /* 0x000000ffff042224 */ /* 0x001fe400078e0008 */
[----:B------:R-:W-:-:S05]  /*3fa0*/  @P2 IMAD.MOV.U32 R5, RZ, RZ, R9 ;  /* 0x000000ffff052224 */ /* 0x000fca00078e0009 */
[----:B------:R0:W-:Y:S02]  /*3fb0*/  @P2 STG.E.U16 desc[UR36][R4.64+0x62], R51 ;  /* 0x0000623304002986 */ /* 0x0001e4000c101524 */
[----:B0-----:R-:W-:Y:S02]  /*3fc0*/  @P4 IMAD.MOV.U32 R4, RZ, RZ, R6 ;  /* 0x000000ffff044224 */ /* 0x001fe400078e0006 */
[----:B------:R-:W-:-:S05]  /*3fd0*/  @P4 IMAD.MOV.U32 R5, RZ, RZ, R7 ;  /* 0x000000ffff054224 */ /* 0x000fca00078e0007 */
[----:B------:R0:W-:Y:S04]  /*3fe0*/  @P4 STG.E.U16 desc[UR36][R4.64+0x70], R52 ;  /* 0x0000703404004986 */ /* 0x0001e8000c101524 */
[----:B------:R1:W-:Y:S01]  /*3ff0*/  @P5 STG.E.U16 desc[UR36][R6.64+0x72], R53 ;  /* 0x0000723506005986 */ /* 0x0003e2000c101524 */
[----:B0-----:R-:W-:Y:S02]  /*4000*/  @P1 IMAD.MOV.U32 R4, RZ, RZ, R8 ;  /* 0x000000ffff041224 */ /* 0x001fe400078e0008 */
[----:B------:R-:W-:-:S05]  /*4010*/  @P1 IMAD.MOV.U32 R5, RZ, RZ, R9 ;  /* 0x000000ffff051224 */ /* 0x000fca00078e0009 */
[----:B------:R1:W-:Y:S04]  /*4020*/  @P1 STG.E.U16 desc[UR36][R4.64+0x70], R54 ;  /* 0x0000703604001986 */ /* 0x0003e8000c101524 */
[----:B------:R1:W-:Y:S02]  /*4030*/  @P0 STG.E.U16 desc[UR36][R8.64+0x72], R55 ;  /* 0x0000723708000986 */ /* 0x0003e4000c101524 */
.L_x_91:
[----:B------:R-:W-:Y:S05]  /*4040*/  BSYNC B0 ;  /* 0x0000000000007941 */ /* 0x000fea0003800000 */
.L_x_29:
[----:B------:R-:W-:Y:S01]  /*4050*/  ULDC UR4, c[0x0][0xc] ;  /* 0x0000030000047ab9 */ /* 0x000fe20000000800 */
[----:B------:R-:W-:Y:S01]  /*4060*/  ULDC UR5, c[0x0][0x10] ;  /* 0x0000040000057ab9 */ /* 0x000fe20000000800 */
[----:B------:R-:W0:Y:S01]  /*4070*/  LDC R3, c[0x0][0x14] ;  /* 0x00000500ff037b82 */ /* 0x000e220000000800 */
[----:B------:R-:W-:Y:S01]  /*4080*/  UIMAD.WIDE.U32 UR4, UR4, UR5, URZ ;  /* 0x00000005040472a5 */ /* 0x000fe2000f8e003f */
[----:B------:R-:W-:Y:S02]  /*4090*/  IMAD.MOV.U32 R59, RZ, RZ, -0x1 ;  /* 0xffffffffff3b7424 */ /* 0x000fe400078e00ff */
[----:B------:R-:W-:-:S03]  /*40a0*/  IMAD.MOV.U32 R57, RZ, RZ, -0x1 ;  /* 0xffffffffff397424 */ /* 0x000fc600078e00ff */
[----:B0-----:R-:W-:-:S04]  /*40b0*/  IMAD.WIDE.U32 R16, R3, UR4, R16 ;  /* 0x0000000403107c25 */ /* 0x001fc8000f8e0010 */
[----:B------:R-:W-:Y:S01]  /*40c0*/  IMAD R3, R3, UR5, RZ ;  /* 0x0000000503037c24 */ /* 0x000fe2000f8e02ff */
[----:B------:R-:W-:Y:S02]  /*40d0*/  ULDC.64 UR4, c[0x0][0x650] ;  /* 0x0001940000047ab9 */ /* 0x000fe40000000a00 */
[----:B------:R-:W-:Y:S01]  /*40e0*/  ISETP.GE.U32.AND P0, PT, R16, UR4, PT ;  /* 0x0000000410007c0c */ /* 0x000fe2000bf06070 */
[--C-:B------:R-:W-:Y:S01]  /*40f0*/  IMAD.IADD R17, R17, 0x1, R3.reuse ;  /* 0x0000000111117824 */ /* 0x100fe200078e0203 */
[----:B------:R-:W-:-:S04]  /*4100*/  PRMT R3, RZ, 0x7610, R3 ;  /* 0x00007610ff037816 */ /* 0x000fc80000000003 */
[----:B------:R-:W-:-:S13]  /*4110*/  ISETP.GE.U32.AND.EX P0, PT, R17, UR5, PT, P0 ;  /* 0x0000000511007c0c */ /* 0x000fda000bf06100 */
[----:B------:R-:W-:Y:S05]  /*4120*/  @P0 BRA `(.L_x_92) ;  /* 0x0000000400640947 */ /* 0x000fea0003800000 */
[----:B---3--:R-:W0:Y:S01]  /*4130*/  S2R R12, SR_CTAID.X ;  /* 0x00000000000c7919 */ /* 0x008e220000002500 */
[----:B-12-4-:R-:W1:Y:S01]  /*4140*/  LDC.64 R10, c[0x0][0x628] ;  /* 0x00018a00ff0a7b82 */ /* 0x016e620000000a00 */
[----:B------:R-:W-:Y:S01]  /*4150*/  ULDC UR4, c[0x0][0x150] ;  /* 0x0000540000047ab9 */ /* 0x000fe20000000800 */
[----:B------:R-:W-:Y:S01]  /*4160*/  IMAD.MOV.U32 R8, RZ, RZ, R16 ;  /* 0x000000ffff087224 */ /* 0x000fe200078e0010 */
[----:B-----5:R-:W2:Y:S01]  /*4170*/  S2R R24, SR_CTAID.Y ;  /* 0x0000000000187919 */ /* 0x020ea20000002600 */
[----:B------:R-:W-:-:S04]  /*4180*/  IMAD.MOV.U32 R9, RZ, RZ, R17 ;  /* 0x000000ffff097224 */ /* 0x000fc800078e0011 */
[----:B------:R-:W3:Y:S08]  /*4190*/  LDC R21, c[0x0][0x144] ;  /* 0x00005100ff157b82 */ /* 0x000ef00000000800 */
[----:B------:R-:W4:Y:S08]  /*41a0*/  LDC R0, c[0x0][0x630] ;  /* 0x00018c00ff007b82 */ /* 0x000f300000000800 */
[----:B------:R-:W2:Y:S01]  /*41b0*/  LDC.64 R14, c[0x0][0x620] ;  /* 0x00018800ff0e7b82 */ /* 0x000ea20000000a00 */
[----:B-1----:R-:W-:-:S04]  /*41c0*/  ISETP.NE.U32.AND P0, PT, R10, RZ, PT ;  /* 0x000000ff0a00720c */ /* 0x002fc80003f05070 */
[----:B------:R-:W-:Y:S02]  /*41d0*/  ISETP.NE.AND.EX P0, PT, R11, RZ, PT, P0 ;  /* 0x000000ff0b00720c */ /* 0x000fe40003f05300 */
[----:B0-----:R-:W-:-:S05]  /*41e0*/  I2FP.F32.U32 R3, R12 ;  /* 0x0000000c00037245 */ /* 0x001fca0000201000 */
[----:B------:R-:W-:-:S04]  /*41f0*/  FMUL R3, R3, UR4 ;  /* 0x0000000403037c20 */ /* 0x000fc80008400000 */
[----:B------:R0:W1:Y:S02]  /*4200*/  F2I.U32.TRUNC.NTZ R20, R3 ;  /* 0x0000000300147305 */ /* 0x000064000020f000 */
[----:B---34-:R-:W-:Y:S05]  /*4210*/  @!P0 BRA `(.L_x_93) ;  /* 0x0000000000288947 */ /* 0x018fea0003800000 */
[----:B0-----:R-:W0:Y:S02]  /*4220*/  LDC R3, c[0x0][0x634] ;  /* 0x00018d00ff037b82 */ /* 0x001e240000000800 */
        /* <DEDUP_REMOVED lines=9> */
.L_x_93:
[----:B------:R-:W3:Y:S01]  /*42c0*/  LDC.64 R28, c[0x0][0x640] ;  /* 0x00019000ff1c7b82 */ /* 0x000ee20000000a00 */
[-CC-:B------:R-:W-:Y:S01]  /*42d0*/  SHF.R.U64 R57, R8, R0.reuse, R9.reuse ;  /* 0x0000000008397219 */ /* 0x180fe20000001209 */
[----:B-1----:R-:W-:Y:S01]  /*42e0*/  IMAD.MOV R20, RZ, RZ, -R20 ;  /* 0x000000ffff147224 */ /* 0x002fe200078e0a14 */
[----:B------:R-:W-:Y:S01]  /*42f0*/  SHF.R.U32.HI R0, RZ, R0, R9 ;  /* 0x00000000ff007219 */ /* 0x000fe20000011609 */
[----:B------:R-:W-:Y:S01]  /*4300*/  ULDC UR4, c[0x0][0x154] ;  /* 0x0000550000047ab9 */ /* 0x000fe20000000800 */
[----:B0-----:R-:W-:Y:S01]  /*4310*/  IADD3 R3, P0, RZ, -R57, RZ ;  /* 0x80000039ff037210 */ /* 0x001fe20007f1e0ff */
[----:B------:R-:W-:Y:S02]  /*4320*/  IMAD R21, R21, R20, R12 ;  /* 0x0000001415157224 */ /* 0x000fe400078e020c */
[----:B------:R-:W0:Y:S01]  /*4330*/  LDC R6, c[0x0][0x618] ;  /* 0x00018600ff067b82 */ /* 0x000e220000000800 */
[----:B------:R-:W-:Y:S02]  /*4340*/  IMAD.MOV.U32 R7, RZ, RZ, 0x1 ;  /* 0x00000001ff077424 */ /* 0x000fe400078e00ff */
[----:B------:R-:W-:-:S04]  /*4350*/  IMAD.X R5, RZ, RZ, ~R0, P0 ;  /* 0x000000ffff057224 */ /* 0x000fc800000e0e00 */
[-C--:B--2---:R-:W-:Y:S01]  /*4360*/  IMAD R0, R5, R14.reuse, RZ ;  /* 0x0000000e05007224 */ /* 0x084fe200078e02ff */
[----:B------:R-:W1:Y:S01]  /*4370*/  LDC R8, c[0x0][0x608] ;  /* 0x00018200ff087b82 */ /* 0x000e620000000800 */
[----:B------:R-:W-:-:S04]  /*4380*/  IMAD.WIDE.U32 R4, R3, R14, R16 ;  /* 0x0000000e03047225 */ /* 0x000fc800078e0010 */
[----:B------:R-:W-:Y:S01]  /*4390*/  IMAD R3, R3, R15, R0 ;  /* 0x0000000f03037224 */ /* 0x000fe200078e0200 */
[----:B------:R-:W-:Y:S02]  /*43a0*/  I2FP.F32.U32 R0, R24 ;  /* 0x0000001800007245 */ /* 0x000fe40000201000 */
[----:B------:R-:W2:Y:S01]  /*43b0*/  LDC R26, c[0x0][0x658] ;  /* 0x00019600ff1a7b82 */ /* 0x000ea20000000800 */
[----:B------:R-:W-:Y:S01]  /*43c0*/  IMAD.IADD R3, R5, 0x1, R3 ;  /* 0x0000000105037824 */ /* 0x000fe200078e0203 */
[----:B---3--:R-:W-:Y:S01]  /*43d0*/  ISETP.NE.U32.AND P0, PT, R28, RZ, PT ;  /* 0x000000ff1c00720c */ /* 0x008fe20003f05070 */
[----:B------:R-:W-:Y:S01]  /*43e0*/  FMUL R0, R0, UR4 ;  /* 0x0000000400007c20 */ /* 0x000fe20008400000 */
[----:B------:R-:W-:Y:S02]  /*43f0*/  IMAD.MOV.U32 R5, RZ, RZ, -0x1 ;  /* 0xffffffffff057424 */ /* 0x000fe400078e00ff */
[----:B------:R-:W-:Y:S01]  /*4400*/  ISETP.NE.AND.EX P0, PT, R29, RZ, PT, P0 ;  /* 0x000000ff1d00720c */ /* 0x000fe20003f05300 */
[----:B------:R3:W4:Y:S01]  /*4410*/  F2I.U32.TRUNC.NTZ R13, R0 ;  /* 0x00000000000d7305 */ /* 0x000722000020f000 */
[----:B------:R-:W3:Y:S01]  /*4420*/  LDC R15, c[0x0][0x148] ;  /* 0x00005200ff0f7b82 */ /* 0x000ee20000000800 */
[----:B0-----:R-:W-:-:S02]  /*4430*/  SHF.R.U64 R12, R4, R6, R3 ;  /* 0x00000006040c7219 */ /* 0x001fc40000001203 */
[----:B------:R-:W-:-:S05]  /*4440*/  SHF.R.U32.HI R3, RZ, R6, R3 ;  /* 0x00000006ff037219 */ /* 0x000fca0000011603 */
[----:B------:R-:W0:Y:S01]  /*4450*/  LDC R20, c[0x0][0x600] ;  /* 0x00018000ff147b82 */ /* 0x000e220000000800 */
[-CC-:B-1----:R-:W-:Y:S02]  /*4460*/  SHF.R.U64 R10, R12, R8.reuse, R3.reuse ;  /* 0x000000080c0a7219 */ /* 0x182fe40000001203 */
[----:B------:R-:W-:-:S05]  /*4470*/  SHF.R.U32.HI R3, RZ, R8, R3 ;  /* 0x00000008ff037219 */ /* 0x000fca0000011603 */
[----:B------:R-:W1:Y:S01]  /*4480*/  LDC R27, c[0x0][0x648] ;  /* 0x00019200ff1b7b82 */ /* 0x000e620000000800 */
[-C--:B--2---:R-:W-:Y:S02]  /*4490*/  SHF.L.U32 R4, R5, R26.reuse, RZ ;  /* 0x0000001a05047219 */ /* 0x084fe400000006ff */
[-CC-:B------:R-:W-:Y:S02]  /*44a0*/  SHF.R.U64 R14, R10, R26.reuse, R3.reuse ;  /* 0x0000001a0a0e7219 */ /* 0x180fe40000001203 */
[----:B------:R-:W-:Y:S02]  /*44b0*/  SHF.R.U32.HI R5, RZ, R26, R3 ;  /* 0x0000001aff057219 */ /* 0x000fe40000011603 */
[----:B------:R-:W-:Y:S01]  /*44c0*/  LOP3.LUT R25, RZ, R4, RZ, 0x33, !PT ;  /* 0x00000004ff197212 */ /* 0x000fe200078e33ff */
[----:B------:R-:W2:Y:S01]  /*44d0*/  LDC R30, c[0x0][0x638] ;  /* 0x00018e00ff1e7b82 */ /* 0x000ea20000000800 */
[----:B------:R-:W-:Y:S01]  /*44e0*/  SHF.L.U32 R26, R7, R26, RZ ;  /* 0x0000001a071a7219 */ /* 0x000fe200000006ff */
[----:B------:R-:W-:-:S06]  /*44f0*/  IMAD.MOV.U32 R4, RZ, RZ, R14 ;  /* 0x000000ffff047224 */ /* 0x000fcc00078e000e */
[----:B------:R-:W0:Y:S01]  /*4500*/  LDC R31, c[0x0][0x610] ;  /* 0x00018400ff1f7b82 */ /* 0x000e220000000800 */
[----:B----4-:R-:W-:Y:S05]  /*4510*/  @!P0 BRA `(.L_x_94) ;  /* 0x0000000000288947 */ /* 0x010fea0003800000 */
[----:B------:R-:W4:Y:S02]  /*4520*/  LDC R3, c[0x0][0x64c] ;  /* 0x00019300ff037b82 */ /* 0x000f240000000800 */
[----:B----4-:R-:W-:-:S05]  /*4530*/  IADD3 R3, P0, R14, R3, RZ ;  /* 0x000000030e037210 */ /* 0x010fca0007f1e0ff */
        /* <DEDUP_REMOVED lines=8> */
.L_x_94:
[----:B------:R-:W-:Y:S01]  /*45c0*/  ISETP.NE.AND P0, PT, R2, 0x1, PT ;  /* 0x000000010200780c */ /* 0x000fe20003f05270 */
[----:B0-----:R-:W-:Y:S01]  /*45d0*/  VIADD R7, R20, 0xffffffff ;  /* 0xffffffff14077836 */ /* 0x001fe20000000000 */
[----:B-1-3--:R-:W-:Y:S01]  /*45e0*/  SHF.R.U64 R0, R4, R27, R5 ;  /* 0x0000001b04007219 */ /* 0x00afe20000001205 */
[----:B------:R-:W-:Y:S01]  /*45f0*/  IMAD.MOV R13, RZ, RZ, -R13 ;  /* 0x000000ffff0d7224 */ /* 0x000fe200078e0a0d */
[----:B------:R-:W-:Y:S01]  /*4600*/  LOP3.LUT R5, R10, R25, RZ, 0xc0, !PT ;  /* 0x000000190a057212 */ /* 0x000fe200078ec0ff */
[----:B------:R-:W-:Y:S01]  /*4610*/  IMAD.MOV.U32 R4, RZ, RZ, 0x1 ;  /* 0x00000001ff047424 */ /* 0x000fe200078e00ff */
[----:B------:R-:W-:Y:S01]  /*4620*/  LOP3.LUT R12, R12, R7, RZ, 0xc0, !PT ;  /* 0x000000070c0c7212 */ /* 0x000fe200078ec0ff */
[----:B------:R-:W-:Y:S02]  /*4630*/  IMAD.MOV R3, RZ, RZ, -R0 ;  /* 0x000000ffff037224 */ /* 0x000fe400078e0a00 */
[----:B------:R-:W-:Y:S02]  /*4640*/  IMAD R0, R26, R0, R5 ;  /* 0x000000001a007224 */ /* 0x000fe400078e0205 */
[----:B--2---:R-:W-:-:S02]  /*4650*/  IMAD R3, R3, R30, R14 ;  /* 0x0000001e03037224 */ /* 0x004fc400078e020e */
[----:B------:R-:W-:Y:S02]  /*4660*/  @P0 IMAD R21, R15, R13, R24 ;  /* 0x0000000d0f150224 */ /* 0x000fe400078e0218 */
[----:B------:R-:W-:Y:S01]  /*4670*/  IMAD R5, R3, R20, R12 ;  /* 0x0000001403057224 */ /* 0x000fe200078e020c */
[----:B------:R-:W-:Y:S01]  /*4680*/  PRMT R3, R4, 0x7610, R3 ;  /* 0x0000761004037816 */ /* 0x000fe20000000003 */
[----:B------:R-:W-:-:S05]  /*4690*/  IMAD R0, R0, R31, R21 ;  /* 0x0000001f00007224 */ /* 0x000fca00078e0215 */
[----:B------:R-:W-:Y:S02]  /*46a0*/  SEL R59, R5, R0, !P0 ;  /* 0x00000000053b7207 */ /* 0x000fe40004000000 */
[----:B------:R-:W-:-:S07]  /*46b0*/  SEL R0, R0, R5, !P0 ;  /* 0x0000000500007207 */ /* 0x000fce0004000000 */
.L_x_92:
[----:B------:R-:W-:Y:S01]  /*46c0*/  LOP3.LUT P0, RZ, R3, 0xff, RZ, 0xc0, !PT ;  /* 0x000000ff03ff7812 */ /* 0x000fe2000780c0ff */
[----:B------:R-:W-:-:S12]  /*46d0*/  IMAD.MOV.U32 R58, RZ, RZ, R0 ;  /* 0x000000ffff3a7224 */ /* 0x000fd800078e0000 */
[----:B------:R-:W-:Y:S05]  /*46e0*/  @P0 BRA `(.L_x_95) ;  /* 0xffffffc800440947 */ /* 0x000fea000383ffff */
[----:B------:R-:W-:Y:S05]  /*46f0*/  EXIT ;  /* 0x000000000000794d */ /* 0x000fea0003800000 */
.L_x_4:
[----:B0-----:R-:W-:Y:S01]  /*4700*/  ULDC.64 UR4, c[0x0][0x650] ;  /* 0x0001940000047ab9 */ /* 0x001fe20000000a00 */
        /* <DEDUP_REMOVED lines=25> */
.L_x_97:
[--C-:B------:R-:W-:Y:S01]  /*48a0*/  SHF.R.U64 R12, R10, R14, R11.reuse ;  /* 0x0000000e0a0c7219 */ /* 0x100fe2000000120b */
[----:B------:R-:W0:Y:S01]  /*48b0*/  LDC R22, c[0x0][0x618] ;  /* 0x00018600ff167b82 */ /* 0x000e220000000800 */
[----:B------:R-:W-:Y:S01]  /*48c0*/  I2FP.F32.U32 R6, R4 ;  /* 0x0000000400067245 */ /* 0x000fe20000201000 */
[----:B------:R-:W-:Y:S01]  /*48d0*/  ULDC UR4, c[0x0][0x150] ;  /* 0x0000540000047ab9 */ /* 0x000fe20000000800 */
[----:B------:R-:W-:Y:S02]  /*48e0*/  SHF.R.U32.HI R5, RZ, R14, R11 ;  /* 0x0000000eff057219 */ /* 0x000fe4000001160b */
[----:B------:R-:W-:Y:S01]  /*48f0*/  IADD3 R9, P0, RZ, -R12, RZ ;  /* 0x8000000cff097210 */ /* 0x000fe20007f1e0ff */
[----:B------:R-:W-:Y:S01]  /*4900*/  FMUL R11, R6, UR4 ;  /* 0x00000004060b7c20 */ /* 0x000fe20008400000 */
[----:B------:R-:W-:Y:S01]  /*4910*/  ULDC UR4, c[0x0][0x154] ;  /* 0x0000550000047ab9 */ /* 0x000fe20000000800 */
[----:B------:R-:W1:Y:S02]  /*4920*/  LDC.64 R24, c[0x0][0x640] ;  /* 0x00019000ff187b82 */ /* 0x000e640000000a00 */
[----:B------:R-:W-:-:S02]  /*4930*/  IMAD.X R5, RZ, RZ, ~R5, P0 ;  /* 0x000000ffff057224 */ /* 0x000fc400000e0e05 */
[----:B------:R-:W2:Y:S01]  /*4940*/  F2I.U32.TRUNC.NTZ R11, R11 ;  /* 0x0000000b000b7305 */ /* 0x000ea2000020f000 */
[----:B------:R-:W-:-:S03]  /*4950*/  IMAD.WIDE.U32 R6, R9, R20, R16 ;  /* 0x0000001409067225 */ /* 0x000fc600078e0010 */
[----:B------:R-:W3:Y:S01]  /*4960*/  LDC R13, c[0x0][0x144] ;  /* 0x00005100ff0d7b82 */ /* 0x000ee20000000800 */
[----:B------:R-:W-:-:S04]  /*4970*/  IMAD R8, R5, R20, RZ ;  /* 0x0000001405087224 */ /* 0x000fc800078e02ff */
[----:B------:R-:W-:Y:S02]  /*4980*/  IMAD R5, R9, R21, R8 ;  /* 0x0000001509057224 */ /* 0x000fe400078e0208 */
[----:B------:R-:W-:Y:S01]  /*4990*/  IMAD.MOV.U32 R8, RZ, RZ, -0x1 ;  /* 0xffffffffff087424 */ /* 0x000fe200078e00ff */
[----:B------:R-:W4:Y:S01]  /*49a0*/  LDC R14, c[0x0][0x608] ;  /* 0x00018200ff0e7b82 */ /* 0x000f220000000800 */
[----:B------:R-:W-:Y:S01]  /*49b0*/  IMAD.IADD R5, R7, 0x1, R5 ;  /* 0x0000000107057824 */ /* 0x000fe200078e0205 */
[----:B------:R-:W-:-:S04]  /*49c0*/  I2FP.F32.U32 R7, R3 ;  /* 0x0000000300077245 */ /* 0x000fc80000201000 */
[-C--:B0-----:R-:W-:Y:S01]  /*49d0*/  SHF.R.U64 R10, R6, R22.reuse, R5 ;  /* 0x00000016060a7219 */ /* 0x081fe20000001205 */
[----:B--2---:R-:W-:Y:S01]  /*49e0*/  IMAD.MOV R6, RZ, RZ, -R11 ;  /* 0x000000ffff067224 */ /* 0x004fe200078e0a0b */
[----:B------:R-:W0:Y:S01]  /*49f0*/  LDC R9, c[0x0][0x658] ;  /* 0x00019600ff097b82 */ /* 0x000e220000000800 */
[----:B-1----:R-:W-:Y:S01]  /*4a00*/  ISETP.NE.U32.AND P0, PT, R24, RZ, PT ;  /* 0x000000ff1800720c */ /* 0x002fe20003f05070 */
[----:B------:R-:W-:Y:S01]  /*4a10*/  FMUL R7, R7, UR4 ;  /* 0x0000000407077c20 */ /* 0x000fe20008400000 */
[----:B------:R-:W-:Y:S02]  /*4a20*/  SHF.R.U32.HI R5, RZ, R22, R5 ;  /* 0x00000016ff057219 */ /* 0x000fe40000011605 */
[----:B------:R-:W-:-:S03]  /*4a30*/  ISETP.NE.AND.EX P0, PT, R25, RZ, PT, P0 ;  /* 0x000000ff1900720c */ /* 0x000fc60003f05300 */
[----:B------:R-:W1:Y:S01]  /*4a40*/  LDC R20, c[0x0][0x148] ;  /* 0x00005200ff147b82 */ /* 0x000e620000000800 */
[----:B---3--:R-:W-:Y:S02]  /*4a50*/  IMAD R23, R13, R6, R4 ;  /* 0x000000060d177224 */ /* 0x008fe400078e0204 */
[----:B------:R-:W-:-:S05]  /*4a60*/  IMAD.MOV.U32 R6, RZ, RZ, 0x1 ;  /* 0x00000001ff067424 */ /* 0x000fca00078e00ff */
[----:B------:R-:W2:Y:S01]  /*4a70*/  LDC R21, c[0x0][0x600] ;  /* 0x00018000ff157b82 */ /* 0x000ea20000000800 */
[-CC-:B----4-:R-:W-:Y:S02]  /*4a80*/  SHF.R.U64 R13, R10, R14.reuse, R5.reuse ;  /* 0x0000000e0a0d7219 */ /* 0x190fe40000001205 */
[----:B------:R-:W-:Y:S02]  /*4a90*/  SHF.R.U32.HI R4, RZ, R14, R5 ;  /* 0x0000000eff047219 */ /* 0x000fe40000011605 */
[----:B------:R3:W4:Y:S03]  /*4aa0*/  F2I.U32.TRUNC.NTZ R14, R7 ;  /* 0x00000007000e7305 */ /* 0x000726000020f000 */
[----:B------:R-:W1:Y:S01]  /*4ab0*/  LDC R26, c[0x0][0x648] ;  /* 0x00019200ff1a7b82 */ /* 0x000e620000000800 */
[-C--:B0-----:R-:W-:Y:S02]  /*4ac0*/  SHF.R.U64 R15, R13, R9.reuse, R4 ;  /* 0x000000090d0f7219 */ /* 0x081fe40000001204 */
[----:B------:R-:W-:-:S02]  /*4ad0*/  SHF.L.U32 R8, R8, R9, RZ ;  /* 0x0000000908087219 */ /* 0x000fc400000006ff */
[-C--:B------:R-:W-:Y:S01]  /*4ae0*/  SHF.R.U32.HI R5, RZ, R9.reuse, R4 ;  /* 0x00000009ff057219 */ /* 0x080fe20000011604 */
[----:B------:R-:W-:Y:S01]  /*4af0*/  IMAD.MOV.U32 R4, RZ, RZ, R15 ;  /* 0x000000ffff047224 */ /* 0x000fe200078e000f */
[----:B------:R-:W-:Y:S01]  /*4b00*/  SHF.L.U32 R22, R6, R9, RZ ;  /* 0x0000000906167219 */ /* 0x000fe200000006ff */
[----:B------:R-:W0:Y:S01]  /*4b10*/  LDC R27, c[0x0][0x638] ;  /* 0x00018e00ff1b7b82 */ /* 0x000e220000000800 */
[----:B------:R-:W-:-:S07]  /*4b20*/  LOP3.LUT R28, RZ, R8, RZ, 0x33, !PT ;  /* 0x00000008ff1c7212 */ /* 0x000fce00078e33ff */
        /* <DEDUP_REMOVED lines=12> */
.L_x_98:
[----:B------:R-:W-:Y:S01]  /*4bf0*/  ISETP.NE.AND P0, PT, R2, 0x1, PT ;  /* 0x000000010200780c */ /* 0x000fe20003f05270 */
[----:B--2---:R-:W-:Y:S01]  /*4c00*/  VIADD R7, R21, 0xffffffff ;  /* 0xffffffff15077836 */ /* 0x004fe20000000000 */
[----:B-1----:R-:W-:Y:S01]  /*4c10*/  SHF.R.U64 R5, R4, R26, R5 ;  /* 0x0000001a04057219 */ /* 0x002fe20000001205 */
[----:B------:R-:W-:Y:S01]  /*4c20*/  IMAD.MOV R14, RZ, RZ, -R14 ;  /* 0x000000ffff0e7224 */ /* 0x000fe200078e0a0e */
[----:B------:R-:W-:Y:S01]  /*4c30*/  LOP3.LUT R4, R13, R28, RZ, 0xc0, !PT ;  /* 0x0000001c0d047212 */ /* 0x000fe200078ec0ff */
[----:B------:R-:W-:Y:S01]  /*4c40*/  IMAD.MOV.U32 R8, RZ, RZ, R12 ;  /* 0x000000ffff087224 */ /* 0x000fe200078e000c */
[----:B------:R-:W-:Y:S01]  /*4c50*/  LOP3.LUT R10, R10, R7, RZ, 0xc0, !PT ;  /* 0x000000070a0a7212 */ /* 0x000fe200078ec0ff */
[----:B------:R-:W-:Y:S02]  /*4c60*/  IMAD.MOV R6, RZ, RZ, -R5 ;  /* 0x000000ffff067224 */ /* 0x000fe400078e0a05 */
[----:B------:R-:W-:-:S04]  /*4c70*/  IMAD R4, R22, R5, R4 ;  /* 0x0000000516047224 */ /* 0x000fc800078e0204 */
[----:B------:R-:W-:Y:S02]  /*4c80*/  @P0 IMAD R23, R20, R14, R3 ;  /* 0x0000000e14170224 */ /* 0x000fe400078e0203 */
[----:B0-----:R-:W-:Y:S02]  /*4c90*/  IMAD R3, R6, R27, R15 ;  /* 0x0000001b06037224 */ /* 0x001fe400078e020f */
[----:B------:R-:W-:Y:S02]  /*4ca0*/  IMAD R7, R4, R29, R23 ;  /* 0x0000001d04077224 */ /* 0x000fe400078e0217 */
[----:B------:R-:W-:Y:S02]  /*4cb0*/  IMAD R4, R3, R21, R10 ;  /* 0x0000001503047224 */ /* 0x000fe400078e020a */
[----:B------:R-:W-:-:S03]  /*4cc0*/  IMAD.MOV.U32 R6, RZ, RZ, 0x1 ;  /* 0x00000001ff067424 */ /* 0x000fc600078e00ff */
[----:B------:R-:W-:Y:S02]  /*4cd0*/  SEL R9, R4, R7, !P0 ;  /* 0x0000000704097207 */ /* 0x000fe40004000000 */
[----:B------:R-:W-:-:S07]  /*4ce0*/  SEL R7, R7, R4, !P0 ;  /* 0x0000000407077207 */ /* 0x000fce0004000000 */
.L_x_96:
[----:B------:R-:W-:-:S08]  /*4cf0*/  NOP ;  /* 0x0000000000007918 */ /* 0x000fd00000000000 */
[----:B------:R-:W0:-:S00]  /*4d00*/  USETMAXREG.DEALLOC.CTAPOOL 0x28 ;  /* 0x00000028000079c8 */ /* 0x000e0000080e0500 */
[----:B0-----:R-:W-:-:S13]  /*4d10*/  ISETP.NE.AND P0, PT, R0, RZ, PT ;  /* 0x000000ff0000720c */ /* 0x001fda0003f05270 */
[----:B------:R-:W-:Y:S05]  /*4d20*/  @P0 EXIT ;  /* 0x000000000000094d */ /* 0x000fea0003800000 */
[----:B------:R-:W-:Y:S01]  /*4d30*/  LOP3.LUT P0, RZ, R6, 0xff, RZ, 0xc0, !PT ;  /* 0x000000ff06ff7812 */ /* 0x000fe2000780c0ff */
[----:B------:R-:W-:Y:S02]  /*4d40*/  IMAD.MOV.U32 R0, RZ, RZ, 0x1 ;  /* 0x00000001ff007424 */ /* 0x000fe400078e00ff */
[----:B------:R-:W-:-:S10]  /*4d50*/  IMAD.MOV.U32 R12, RZ, RZ, RZ ;  /* 0x000000ffff0c7224 */ /* 0x000fd400078e00ff */
[----:B------:R-:W-:Y:S05]  /*4d60*/  @!P0 BRA `(.L_x_99) ;  /* 0x0000000c00308947 */ /* 0x000fea0003800000 */
[----:B------:R-:W0:Y:S01]  /*4d70*/  LDC R0, c[0x0][0x28c] ;  /* 0x0000a300ff007b82 */ /* 0x000e220000000800 */
[----:B------:R-:W-:Y:S01]  /*4d80*/  ULDC UR5, c[0x0][0x658] ;  /* 0x0001960000057ab9 */ /* 0x000fe20000000800 */
[----:B------:R-:W-:Y:S01]  /*4d90*/  UMOV UR7, 0xffffffff ;  /* 0xffffffff00077882 */ /* 0x000fe20000000000 */
[----:B------:R-:W-:Y:S01]  /*4da0*/  ULDC UR6, c[0x0][0xc] ;  /* 0x0000030000067ab9 */ /* 0x000fe20000000800 */
[----:B------:R-:W-:Y:S01]  /*4db0*/  USHF.L.U32 UR8, UR7, UR5, URZ ;  /* 0x0000000507087299 */ /* 0x000fe2000800063f */
[C---:B------:R-:W-:Y:S01]  /*4dc0*/  LOP3.LUT P2, RZ, R18.reuse, 0x7f, RZ, 0xc0, !PT ;  /* 0x0000007f12ff7812 */ /* 0x040fe2000784c0ff */
[----:B------:R-:W-:Y:S01]  /*4dd0*/  UMOV UR9, 0x1 ;  /* 0x0000000100097882 */ /* 0x000fe20000000000 */
[----:B------:R-:W-:Y:S01]  /*4de0*/  ULDC UR7, c[0x0][0x10] ;  /* 0x0000040000077ab9 */ /* 0x000fe20000000800 */
[----:B------:R-:W-:Y:S01]  /*4df0*/  LOP3.LUT P0, RZ, R18, 0x1f, RZ, 0xc0, !PT ;  /* 0x0000001f12ff7812 */ /* 0x000fe2000780c0ff */
[----:B------:R-:W-:Y:S01]  /*4e00*/  UIMAD.WIDE.U32 UR6, UR6, UR7, URZ ;  /* 0x00000007060672a5 */ /* 0x000fe2000f8e003f */
[----:B------:R-:W-:Y:S01]  /*4e10*/  BSSY B0, `(.L_x_99) ;  /* 0x00000c1000007945 */ /* 0x000fe20003800000 */
[----:B------:R-:W-:Y:S01]  /*4e20*/  USHF.L.U32 UR22, UR9, UR5, URZ ;  /* 0x0000000509167299 */ /* 0x000fe2000800063f */
[----:B------:R-:W-:Y:S01]  /*4e30*/  IMAD.MOV.U32 R13, RZ, RZ, 0x1 ;  /* 0x00000001ff0d7424 */ /* 0x000fe200078e00ff */
[----:B------:R-:W-:Y:S01]  /*4e40*/  LOP3.LUT R11, R19, 0x2, RZ, 0xfc, !PT ;  /* 0x00000002130b7812 */ /* 0x000fe200078efcff */
[----:B------:R-:W-:Y:S01]  /*4e50*/  ULDC UR5, c[0x0][0x14] ;  /* 0x0000050000057ab9 */ /* 0x000fe20000000800 */
[----:B------:R-:W-:Y:S01]  /*4e60*/  PLOP3.LUT P0, PT, P0, P2, PT, 0x8a, 0x0 ;  /* 0x000000000000781c */ /* 0x000fe20000705172 */
[----:B------:R-:W-:Y:S01]  /*4e70*/  UIMAD.WIDE.U32 UR24, UR6, UR5, URZ ;  /* 0x00000005061872a5 */ /* 0x000fe2000f8e003f */
[----:B------:R-:W-:Y:S01]  /*4e80*/  IMAD.MOV.U32 R12, RZ, RZ, RZ ;  /* 0x000000ffff0c7224 */ /* 0x000fe200078e00ff */
[----:B------:R-:W-:Y:S01]  /*4e90*/  UIMAD UR13, UR7, UR5, URZ ;  /* 0x00000005070d72a4 */ /* 0x000fe2000f8e023f */
[----:B------:R-:W-:Y:S01]  /*4ea0*/  ULDC UR4, c[0x0][0x600] ;  /* 0x0001800000047ab9 */ /* 0x000fe20000000800 */
[----:B------:R-:W-:-:S02]  /*4eb0*/  ULOP3.LUT UR21, URZ, UR8, URZ, 0x33, !UPT ;  /* 0x000000083f157292 */ /* 0x000fc4000f8e333f */
[----:B------:R-:W-:Y:S01]  /*4ec0*/  UIADD3 UR4, UR4, -0x1, URZ ;  /* 0xffffffff04047890 */ /* 0x000fe2000fffe03f */
[----:B0-----:R-:W-:Y:S01]  /*4ed0*/  VIADD R0, R0, 0x3f ;  /* 0x0000003f00007836 */ /* 0x001fe20000000000 */
[----:B------:R-:W-:Y:S01]  /*4ee0*/  UIADD3 UR13, UR25, UR13, URZ ;  /* 0x0000000d190d7290 */ /* 0x000fe2000fffe03f */
[----:B------:R-:W-:-:S03]  /*4ef0*/  ULDC.64 UR26, c[0x0][0x198] ;  /* 0x00006600001a7ab9 */ /* 0x000fc60000000a00 */
[----:B------:R-:W-:-:S04]  /*4f00*/  SHF.R.S32.HI R3, RZ, 0x1f, R0 ;  /* 0x0000001fff037819 */ /* 0x000fc80000011400 */
[----:B------:R-:W-:Y:S01]  /*4f10*/  LEA.HI R3, R3, R0, RZ, 0x6 ;  /* 0x0000000003037211 */ /* 0x000fe200078f30ff */
[----:B------:R-:W-:-:S03]  /*4f20*/  IMAD.MOV.U32 R0, RZ, RZ, 0x1 ;  /* 0x00000001ff007424 */ /* 0x000fc600078e00ff */
[----:B------:R-:W-:-:S05]  /*4f30*/  SHF.R.S32.HI R3, RZ, 0x6, R3 ;  /* 0x00000006ff037819 */ /* 0x000fca0000011403 */
[----:B------:R-:W-:-:S07]  /*4f40*/  VIADD R10, R3, 0x1 ;  /* 0x00000001030a7836 */ /* 0x000fce0000000000 */
.L_x_111:
[----:B------:R-:W-:-:S03]  /*4f50*/  UMOV UR5, 0xffffffff ;  /* 0xffffffff00057882 */ /* 0x000fc60000000000 */
[----:B------:R-:W-:Y:S05]  /*4f60*/  BRA.DIV UR5, `(.L_x_100) ;  /* 0x0000001205507947 */ /* 0x000fea000b800000 */
[----:B------:R-:W-:-:S13]  /*4f70*/  ELECT P6, URZ, PT ;  /* 0x00000000003f782f */ /* 0x000fda00038c0000 */
.L_x_127:
[----:B------:R-:W0:Y:S01]  /*4f80*/  LDC R4, c[0x0][0x28c] ;  /* 0x0000a300ff047b82 */ /* 0x000e220000000800 */
[----:B------:R-:W-:Y:S01]  /*4f90*/  BSSY B1, `(.L_x_101) ;  /* 0x0000037000017945 */ /* 0x000fe20003800000 */
[----:B0-----:R-:W-:-:S13]  /*4fa0*/  ISETP.LT.OR P6, PT, R4, 0x1, !P6 ;  /* 0x000000010400780c */ /* 0x001fda00077c1670 */
[----:B------:R-:W-:Y:S05]  /*4fb0*/  @P6 BRA `(.L_x_102) ;  /* 0x0000000000d06947 */ /* 0x000fea0003800000 */
[----:B------:R-:W-:Y:S02]  /*4fc0*/  IMAD.SHL.U32 R15, R9, 0x40, RZ ;  /* 0x00000040090f7824 */ /* 0x000fe400078e00ff */
[----:B------:R-:W-:Y:S02]  /*4fd0*/  IMAD.SHL.U32 R18, R7, 0x80, RZ ;  /* 0x0000008007127824 */ /* 0x000fe400078e00ff */
[----:B------:R-:W-:Y:S02]  /*4fe0*/  IMAD.MOV.U32 R20, RZ, RZ, RZ ;  /* 0x000000ffff147224 */ /* 0x000fe400078e00ff */
[----:B------:R-:W-:Y:S02]  /*4ff0*/  IMAD.MOV.U32 R4, RZ, RZ, R10 ;  /* 0x000000ffff047224 */ /* 0x000fe400078e000a */
[----:B------:R-:W-:Y:S02]  /*5000*/  IMAD.MOV.U32 R5, RZ, RZ, R0 ;  /* 0x000000ffff057224 */ /* 0x000fe400078e0000 */
[----:B------:R-:W-:-:S07]  /*5010*/  IMAD.MOV.U32 R6, RZ, RZ, R12 ;  /* 0x000000ffff067224 */ /* 0x000fce00078e000c */
.L_x_106:
[----:B------:R-:W0:Y:S01]  /*5020*/  S2R R14, SR_CgaCtaId ;  /* 0x00000000000e7919 */ /* 0x000e220000008800 */
[----:B------:R-:W-:Y:S01]  /*5030*/  MOV R7, 0x400 ;  /* 0x0000040000077802 */ /* 0x000fe20000000f00 */
[----:B------:R-:W1:Y:S03]  /*5040*/  @!P2 LDC R9, c[0x0][0x500] ;  /* 0x00014000ff09ab82 */ /* 0x000e660000000800 */
[----:B0-----:R-:W-:Y:S02]  /*5050*/  LEA R21, R14, R7, 0x18 ;  /* 0x000000070e157211 */ /* 0x001fe400078ec0ff */
[----:B------:R-:W-:-:S03]  /*5060*/  SHF.L.U32 R7, R5, 0x1f, RZ ;  /* 0x0000001f05077819 */ /* 0x000fc600000006ff */
[----:B------:R-:W-:-:S04]  /*5070*/  IMAD R14, R6, 0x8, R21 ;  /* 0x00000008060e7824 */ /* 0x000fc800078e0215 */
[----:B------:R-:W0:Y:S02]  /*5080*/  SYNCS.PHASECHK.TRANS64.TRYWAIT P1, [R14+URZ+0x48], R7 ;  /* 0x000048070e0075a7 */ /* 0x000e24000802017f */
[----:B01----:R-:W-:Y:S05]  /*5090*/  @!P1 BRA `(.L_x_103) ;  /* 0x0000001000249947 */ /* 0x003fea0003800000 */
.L_x_128:
[----:B0-----:R-:W-:Y:S01]  /*50a0*/  PRMT R7, R11, 0x9910, RZ ;  /* 0x000099100b077816 */ /* 0x001fe200000000ff */
[----:B------:R0:W-:Y:S03]  /*50b0*/  @!P2 SYNCS.ARRIVE.TRANS64 RZ, [R14+URZ], R9 ;  /* 0x000000090effa9a7 */ /* 0x0001e6000800003f */
[----:B------:R-:W-:-:S13]  /*50c0*/  ISETP.NE.AND P1, PT, R7, 0x2, PT ;  /* 0x000000020700780c */ /* 0x000fda0003f25270 */
[----:B0-----:R-:W-:Y:S05]  /*50d0*/  @P1 BRA `(.L_x_104) ;  /* 0x0000000000041947 */ /* 0x001fea0003800000 */
[----:B------:R-:W-:Y:S01]  /*50e0*/  BPT.TRAP 0x1 ;  /* 0x000000040000795c */ /* 0x000fe20000300000 */
.L_x_104:
[----:B------:R-:W-:Y:S05]  /*50f0*/  @P0 BRA `(.L_x_105) ;  /* 0x0000000000040947 */ /* 0x000fea0003800000 */
[----:B------:R-:W-:Y:S01]  /*5100*/  BPT.TRAP 0x1 ;  /* 0x000000040000795c */ /* 0x000fe20000300000 */
.L_x_105:
[--C-:B------:R-:W-:Y:S01]  /*5110*/  IMAD R7, R6, 0x4000, R21.reuse ;  /* 0x0000400006077824 */ /* 0x100fe200078e0215 */
[----:B------:R-:W-:Y:S01]  /*5120*/  R2UR UR19, R20 ;  /* 0x00000000141372ca */ /* 0x000fe200000e0000 */
[----:B------:R-:W-:Y:S01]  /*5130*/  IMAD R21, R6, 0x2000, R21 ;  /* 0x0000200006157824 */ /* 0x000fe200078e0215 */
[----:B------:R-:W-:Y:S01]  /*5140*/  R2UR UR9, R14 ;  /* 0x000000000e0972ca */ /* 0x000fe200000e0000 */
[----:B------:R-:W-:Y:S01]  /*5150*/  VIADD R4, R4, 0xffffffff ;  /* 0xffffffff04047836 */ /* 0x000fe20000000000 */
[----:B------:R-:W-:Y:S01]  /*5160*/  R2UR UR5, R7 ;  /* 0x00000000070572ca */ /* 0x000fe200000e0000 */
[----:B------:R-:W-:Y:S01]  /*5170*/  UIADD3 UR6, UP0, UR26, 0xf0, URZ ;  /* 0x000000f01a067890 */ /* 0x000fe2000ff1e03f */
[----:B------:R-:W-:Y:S01]  /*5180*/  R2UR UR16, R21 ;  /* 0x00000000151072ca */ /* 0x000fe200000e0000 */
[----:B------:R-:W-:Y:S01]  /*5190*/  UIADD3 UR28, UP1, UR26, 0x1f0, URZ ;  /* 0x000001f01a1c7890 */ /* 0x000fe2000ff3e03f */
[----:B------:R-:W-:Y:S01]  /*51a0*/  R2UR UR12, R8 ;  /* 0x00000000080c72ca */ /* 0x000fe200000e0000 */
[----:B------:R-:W-:Y:S01]  /*51b0*/  UIADD3.X UR7, URZ, UR27, URZ, UP0, !UPT ;  /* 0x0000001b3f077290 */ /* 0x000fe200087fe43f */
[----:B------:R-:W-:Y:S01]  /*51c0*/  R2UR UR11, R18 ;  /* 0x00000000120b72ca */ /* 0x000fe200000e0000 */
[----:B------:R-:W-:Y:S01]  /*51d0*/  VIADD R6, R6, 0x1 ;  /* 0x0000000106067836 */ /* 0x000fe20000000000 */
[----:B------:R-:W-:Y:S01]  /*51e0*/  R2UR UR18, R15 ;  /* 0x000000000f1272ca */ /* 0x000fe200000e0000 */
[----:B------:R-:W-:Y:S01]  /*51f0*/  UIADD3.X UR29, URZ, UR27, URZ, UP1, !UPT ;  /* 0x0000001b3f1d7290 */ /* 0x000fe20008ffe43f */
[----:B------:R-:W-:Y:S01]  /*5200*/  ISETP.GT.AND P3, PT, R4, 0x1, PT ;  /* 0x000000010400780c */ /* 0x000fe20003f64270 */
[----:B------:R-:W-:Y:S01]  /*5210*/  UMOV UR14, 0x0 ;  /* 0x00000000000e7882 */ /* 0x000fe20000000000 */
[----:B------:R-:W-:Y:S01]  /*5220*/  ISETP.NE.AND P1, PT, R6, 0x9, PT ;  /* 0x000000090600780c */ /* 0x000fe20003f25270 */
[----:B------:R-:W-:Y:S01]  /*5230*/  UIADD3 UR8, UR5, 0x180, URZ ;  /* 0x0000018005087890 */ /* 0x000fe2000fffe03f */
[----:B------:R-:W-:Y:S01]  /*5240*/  VIADD R20, R20, 0x40 ;  /* 0x0000004014147836 */ /* 0x000fe20000000000 */
[----:B------:R-:W-:Y:S01]  /*5250*/  UIADD3 UR16, UR16, 0x24180, URZ ;  /* 0x0002418010107890 */ /* 0x000fe2000fffe03f */
[----:B------:R-:W-:Y:S01]  /*5260*/  SEL R14, RZ, 0x1, P1 ;  /* 0x00000001ff0e7807 */ /* 0x000fe20000800000 */
[----:B------:R-:W-:Y:S01]  /*5270*/  UMOV UR15, 0x10000000 ;  /* 0x10000000000f7882 */ /* 0x000fe20000000000 */
[----:B------:R-:W-:Y:S01]  /*5280*/  UMOV UR10, UR19 ;  /* 0x00000013000a7c82 */ /* 0x000fe20008000000 */
[----:B------:R-:W-:Y:S01]  /*5290*/  UMOV UR17, UR9 ;  /* 0x0000000900117c82 */ /* 0x000fe20008000000 */
[----:B------:R-:W-:Y:S01]  /*52a0*/  UMOV UR20, UR12 ;  /* 0x0000000c00147c82 */ /* 0x000fe20008000000 */
[----:B------:R-:W-:Y:S01]  /*52b0*/  LOP3.LUT R5, R5, R14, RZ, 0x3c, !PT ;  /* 0x0000000e05057212 */ /* 0x000fe200078e3cff */
[----:B------:R0:W-:Y:S01]  /*52c0*/  UTMALDG.3D [UR8], [UR6], desc[UR14] ;  /* 0x00000e08060075b4 */ /* 0x0001e20008011000 */
[----:B------:R-:W-:Y:S01]  /*52d0*/  SEL R6, R6, RZ, P1 ;  /* 0x000000ff06067207 */ /* 0x000fe20000800000 */
[----:B------:R0:W-:Y:S02]  /*52e0*/  UTMALDG.3D [UR16], [UR28], desc[UR14] ;  /* 0x00000e101c0075b4 */ /* 0x0001e40008011000 */
[----:B0-----:R-:W-:Y:S05]  /*52f0*/  @P3 BRA `(.L_x_106) ;  /* 0xfffffffc00483947 */ /* 0x001fea000383ffff */
.L_x_102:
[----:B------:R-:W-:Y:S05]  /*5300*/  BSYNC B1 ;  /* 0x0000000000017941 */ /* 0x000fea0003800000 */
.L_x_101:
[----:B------:R-:W-:Y:S01]  /*5310*/  LOP3.LUT P3, RZ, R13, 0xff, RZ, 0xc0, !PT ;  /* 0x000000ff0dff7812 */ /* 0x000fe2000786c0ff */
[----:B------:R-:W-:Y:S01]  /*5320*/  IMAD.IADD R12, R3, 0x1, R12 ;  /* 0x00000001030c7824 */ /* 0x000fe200078e020c */
[----:B------:R-:W-:Y:S01]  /*5330*/  IADD3 R16, P4, R16, UR24, RZ ;  /* 0x0000001810107c10 */ /* 0x000fe2000ff9e0ff */
[----:B------:R-:W-:Y:S01]  /*5340*/  ULDC.64 UR6, c[0x0][0x650] ;  /* 0x0001940000067ab9 */ /* 0x000fe20000000a00 */
[----:B------:R-:W-:Y:S01]  /*5350*/  BSSY B1, `(.L_x_107) ;  /* 0x000006a000017945 */ /* 0x000fe20003800000 */
[----:B------:R-:W-:Y:S01]  /*5360*/  IMAD.MOV.U32 R9, RZ, RZ, -0x1 ;  /* 0xffffffffff097424 */ /* 0x000fe200078e00ff */
[----:B------:R-:W-:Y:S01]  /*5370*/  ISETP.GT.U32.AND P1, PT, R12, 0x8, PT ;  /* 0x000000080c00780c */ /* 0x000fe20003f24070 */
[----:B------:R-:W-:Y:S01]  /*5380*/  IMAD.MOV.U32 R8, RZ, RZ, -0x1 ;  /* 0xffffffffff087424 */ /* 0x000fe200078e00ff */
[----:B------:R-:W-:Y:S02]  /*5390*/  IADD3.X R17, R17, UR13, RZ, P4, !PT ;  /* 0x0000000d11117c10 */ /* 0x000fe4000a7fe4ff */
[----:B------:R-:W-:-:S02]  /*53a0*/  ISETP.LT.U32.AND P1, PT, R3, 0x9, P1 ;  /* 0x000000090300780c */ /* 0x000fc40000f21070 */
[----:B------:R-:W-:Y:S01]  /*53b0*/  PRMT R13, RZ, 0x7610, R13 ;  /* 0x00007610ff0d7816 */ /* 0x000fe2000000000d */
[----:B------:R-:W0:Y:S01]  /*53c0*/  @P3 S2R R5, SR_CgaCtaId ;  /* 0x0000000000053919 */ /* 0x000e220000008800 */
[----:B------:R-:W-:-:S04]  /*53d0*/  @P3 MOV R4, 0x400 ;  /* 0x0000040000043802 */ /* 0x000fc80000000f00 */
[----:B0-----:R-:W-:Y:S01]  /*53e0*/  @P3 LEA R6, R5, R4, 0x18 ;  /* 0x0000000405063211 */ /* 0x001fe200078ec0ff */
[----:B------:R-:W-:-:S03]  /*53f0*/  IMAD.WIDE.U32 R4, R12, 0x38e38e39, RZ ;  /* 0x38e38e390c047825 */ /* 0x000fc600078e00ff */
[----:B------:R0:W-:Y:S01]  /*5400*/  @P3 SYNCS.ARRIVE.TRANS64.A1T0 RZ, [R6+URZ+0xa8], RZ ;  /* 0x0000a8ff06ff39a7 */ /* 0x0001e2000810003f */
[----:B------:R-:W-:Y:S02]  /*5410*/  ISETP.GE.U32.AND P3, PT, R3, 0x9, PT ;  /* 0x000000090300780c */ /* 0x000fe40003f66070 */
[----:B------:R-:W-:Y:S02]  /*5420*/  SHF.R.U32.HI R7, RZ, 0x1, R5 ;  /* 0x00000001ff077819 */ /* 0x000fe40000011605 */
[----:B------:R-:W-:Y:S02]  /*5430*/  SEL R5, RZ, 0x1, !P1 ;  /* 0x00000001ff057807 */ /* 0x000fe40004800000 */
[----:B------:R-:W-:Y:S01]  /*5440*/  ISETP.GE.U32.AND P1, PT, R16, UR6, PT ;  /* 0x0000000610007c0c */ /* 0x000fe2000bf26070 */
[----:B------:R-:W-:Y:S01]  /*5450*/  IMAD R12, R7, -0x9, R12 ;  /* 0xfffffff7070c7824 */ /* 0x000fe200078e020c */
[----:B------:R-:W-:Y:S02]  /*5460*/  LOP3.LUT R0, R0, R5, RZ, 0x3c, !PT ;  /* 0x0000000500007212 */ /* 0x000fe400078e3cff */
[----:B------:R-:W-:-:S02]  /*5470*/  ISETP.GE.U32.AND.EX P1, PT, R17, UR7, PT, P1 ;  /* 0x0000000711007c0c */ /* 0x000fc4000bf26110 */
[----:B------:R-:W-:Y:S02]  /*5480*/  PRMT R4, RZ, 0x7610, R4 ;  /* 0x00007610ff047816 */ /* 0x000fe40000000004 */
[----:B------:R-:W-:Y:S01]  /*5490*/  @P3 LOP3.LUT R0, R0, 0x1, R7, 0x78, !PT ;  /* 0x0000000100003812 */ /* 0x000fe200078e7807 */
[----:B------:R-:W-:-:S08]  /*54a0*/  IMAD.MOV.U32 R7, RZ, RZ, -0x1 ;  /* 0xffffffffff077424 */ /* 0x000fd000078e00ff */
[----:B0-----:R-:W-:Y:S05]  /*54b0*/  @P1 BRA `(.L_x_108) ;  /* 0x00000004004c1947 */ /* 0x001fea0003800000 */
[----:B------:R-:W-:Y:S01]  /*54c0*/  ULDC.64 UR6, c[0x0][0x628] ;  /* 0x00018a0000067ab9 */ /* 0x000fe20000000a00 */
[----:B------:R-:W0:Y:S01]  /*54d0*/  S2R R15, SR_CTAID.X ;  /* 0x00000000000f7919 */ /* 0x000e220000002500 */
[----:B------:R-:W-:Y:S01]  /*54e0*/  ISETP.NE.U32.AND P1, PT, RZ, UR6, PT ;  /* 0x00000006ff007c0c */ /* 0x000fe2000bf25070 */
[----:B------:R-:W-:Y:S01]  /*54f0*/  ULDC UR8, c[0x0][0x630] ;  /* 0x00018c0000087ab9 */ /* 0x000fe20000000800 */
[----:B------:R-:W-:Y:S01]  /*5500*/  IMAD.MOV.U32 R4, RZ, RZ, R16 ;  /* 0x000000ffff047224 */ /* 0x000fe200078e0010 */
[----:B------:R-:W1:Y:S01]  /*5510*/  S2R R14, SR_CTAID.Y ;  /* 0x00000000000e7919 */ /* 0x000e620000002600 */
[----:B------:R-:W-:Y:S01]  /*5520*/  ISETP.NE.AND.EX P1, PT, RZ, UR7, PT, P1 ;  /* 0x00000007ff007c0c */ /* 0x000fe2000bf25310 */
[----:B------:R-:W-:-:S12]  /*5530*/  IMAD.MOV.U32 R5, RZ, RZ, R17 ;  /* 0x000000ffff057224 */ /* 0x000fd800078e0011 */
[----:B------:R-:W-:Y:S05]  /*5540*/  @!P1 BRA `(.L_x_109) ;  /* 0x0000000000289947 */ /* 0x000fea0003800000 */
[----:B------:R-:W-:Y:S02]  /*5550*/  ULDC UR5, c[0x0][0x634] ;  /* 0x00018d0000057ab9 */ /* 0x000fe40000000800 */
[----:B------:R-:W-:-:S05]  /*5560*/  IADD3 R9, P1, R16, UR5, RZ ;  /* 0x0000000510097c10 */ /* 0x000fca000ff3e0ff */
[----:B------:R-:W-:-:S04]  /*5570*/  IMAD.X R21, RZ, RZ, R17, P1 ;  /* 0x000000ffff157224 */ /* 0x000fc800008e0611 */
[----:B------:R-:W-:-:S04]  /*5580*/  IMAD.WIDE.U32 R6, R21, UR6, RZ ;  /* 0x0000000615067c25 */ /* 0x000fc8000f8e00ff */
[----:B------:R-:W-:-:S04]  /*5590*/  IMAD.WIDE.U32 R6, P1, R9, UR7, R6 ;  /* 0x0000000709067c25 */ /* 0x000fc8000f820006 */
[----:B------:R-:W-:-:S04]  /*55a0*/  IMAD.WIDE.U32 R8, R9, UR6, RZ ;  /* 0x0000000609087c25 */ /* 0x000fc8000f8e00ff */
[----:B------:R-:W-:Y:S01]  /*55b0*/  IMAD.X R5, RZ, RZ, RZ, P1 ;  /* 0x000000ffff057224 */ /* 0x000fe200008e06ff */
[----:B------:R-:W-:Y:S01]  /*55c0*/  IADD3 RZ, P1, R9, R6, RZ ;  /* 0x0000000609ff7210 */ /* 0x000fe20007f3e0ff */
[----:B------:R-:W-:-:S04]  /*55d0*/  IMAD.MOV.U32 R4, RZ, RZ, R7 ;  /* 0x000000ffff047224 */ /* 0x000fc800078e0007 */
[----:B------:R-:W-:-:S08]  /*55e0*/  IMAD.WIDE.U32.X R4, R21, UR7, R4, P1 ;  /* 0x0000000715047c25 */ /* 0x000fd000088e0404 */
.L_x_109:
[--C-:B------:R-:W-:Y:S01]  /*55f0*/  SHF.R.U64 R8, R4, UR8, R5.reuse ;  /* 0x0000000804087c19 */ /* 0x100fe20008001205 */
[----:B------:R-:W-:Y:S01]  /*5600*/  ULDC.64 UR6, c[0x0][0x620] ;  /* 0x0001880000067ab9 */ /* 0x000fe20000000a00 */
[----:B------:R-:W-:Y:S01]  /*5610*/  SHF.R.U32.HI R4, RZ, UR8, R5 ;  /* 0x00000008ff047c19 */ /* 0x000fe20008011605 */
[----:B------:R-:W-:Y:S01]  /*5620*/  ULDC UR5, c[0x0][0x150] ;  /* 0x0000540000057ab9 */ /* 0x000fe20000000800 */
[----:B------:R-:W-:Y:S01]  /*5630*/  IADD3 R7, P1, RZ, -R8, RZ ;  /* 0x80000008ff077210 */ /* 0x000fe20007f3e0ff */
[----:B------:R-:W2:Y:S01]  /*5640*/  LDC R24, c[0x0][0x144] ;  /* 0x00005100ff187b82 */ /* 0x000ea20000000800 */
[----:B0-----:R-:W-:Y:S01]  /*5650*/  I2FP.F32.U32 R9, R15 ;  /* 0x0000000f00097245 */ /* 0x001fe20000201000 */
[----:B------:R-:W-:Y:S02]  /*5660*/  ULDC.64 UR8, c[0x0][0x640] ;  /* 0x0001900000087ab9 */ /* 0x000fe40000000a00 */
[----:B------:R-:W-:Y:S01]  /*5670*/  IMAD.X R4, RZ, RZ, ~R4, P1 ;  /* 0x000000ffff047224 */ /* 0x000fe200008e0e04 */
[----:B------:R-:W-:-:S03]  /*5680*/  ISETP.NE.U32.AND P1, PT, RZ, UR8, PT ;  /* 0x00000008ff007c0c */ /* 0x000fc6000bf25070 */
[----:B------:R-:W-:Y:S01]  /*5690*/  IMAD R6, R4, UR6, RZ ;  /* 0x0000000604067c24 */ /* 0x000fe2000f8e02ff */
[----:B------:R-:W0:Y:S01]  /*56a0*/  LDC R21, c[0x0][0x148] ;  /* 0x00005200ff157b82 */ /* 0x000e220000000800 */
[C---:B------:R-:W-:Y:S01]  /*56b0*/  IMAD.WIDE.U32 R4, R7.reuse, UR6, R16 ;  /* 0x0000000607047c25 */ /* 0x040fe2000f8e0010 */
[----:B------:R-:W-:Y:S01]  /*56c0*/  ULDC UR6, c[0x0][0x154] ;  /* 0x0000550000067ab9 */ /* 0x000fe20000000800 */
[----:B------:R-:W-:Y:S02]  /*56d0*/  ISETP.NE.AND.EX P1, PT, RZ, UR9, PT, P1 ;  /* 0x00000009ff007c0c */ /* 0x000fe4000bf25310 */
[----:B------:R-:W-:Y:S02]  /*56e0*/  IMAD R7, R7, UR7, R6 ;  /* 0x0000000707077c24 */ /* 0x000fe4000f8e0206 */
[----:B------:R-:W-:Y:S01]  /*56f0*/  FMUL R6, R9, UR5 ;  /* 0x0000000509067c20 */ /* 0x000fe20008400000 */
[----:B------:R-:W-:Y:S01]  /*5700*/  ULDC UR5, c[0x0][0x618] ;  /* 0x0001860000057ab9 */ /* 0x000fe20000000800 */
[----:B------:R-:W-:Y:S01]  /*5710*/  ULDC UR7, c[0x0][0x608] ;  /* 0x0001820000077ab9 */ /* 0x000fe20000000800 */
[----:B------:R-:W-:-:S03]  /*5720*/  IMAD.IADD R5, R5, 0x1, R7 ;  /* 0x0000000105057824 */ /* 0x000fc600078e0207 */
[----:B------:R-:W3:Y:S02]  /*5730*/  F2I.U32.TRUNC.NTZ R6, R6 ;  /* 0x0000000600067305 */ /* 0x000ee4000020f000 */
[----:B------:R-:W-:Y:S02]  /*5740*/  SHF.R.U64 R9, R4, UR5, R5 ;  /* 0x0000000504097c19 */ /* 0x000fe40008001205 */
[----:B-1----:R-:W-:-:S05]  /*5750*/  I2FP.F32.U32 R4, R14 ;  /* 0x0000000e00047245 */ /* 0x002fca0000201000 */
[----:B------:R-:W-:Y:S01]  /*5760*/  FMUL R22, R4, UR6 ;  /* 0x0000000604167c20 */ /* 0x000fe20008400000 */
[----:B------:R-:W-:Y:S01]  /*5770*/  SHF.R.U32.HI R4, RZ, UR5, R5 ;  /* 0x00000005ff047c19 */ /* 0x000fe20008011605 */
[----:B------:R-:W-:-:S03]  /*5780*/  ULDC UR5, c[0x0][0x658] ;  /* 0x0001960000057ab9 */ /* 0x000fc60000000800 */
[--C-:B------:R-:W-:Y:S01]  /*5790*/  SHF.R.U64 R20, R9, UR7, R4.reuse ;  /* 0x0000000709147c19 */ /* 0x100fe20008001204 */
[----:B------:R-:W1:Y:S01]  /*57a0*/  F2I.U32.TRUNC.NTZ R22, R22 ;  /* 0x0000001600167305 */ /* 0x000e62000020f000 */
[----:B------:R-:W-:Y:S01]  /*57b0*/  SHF.R.U32.HI R5, RZ, UR7, R4 ;  /* 0x00000007ff057c19 */ /* 0x000fe20008011604 */
[----:B---3--:R-:W-:-:S03]  /*57c0*/  IMAD.MOV R6, RZ, RZ, -R6 ;  /* 0x000000ffff067224 */ /* 0x008fc600078e0a06 */
[----:B------:R-:W-:Y:S01]  /*57d0*/  SHF.R.U64 R18, R20, UR5, R5 ;  /* 0x0000000514127c19 */ /* 0x000fe20008001205 */
[----:B--2---:R-:W-:Y:S01]  /*57e0*/  IMAD R15, R24, R6, R15 ;  /* 0x00000006180f7224 */ /* 0x004fe200078e020f */
[----:B------:R-:W-:-:S03]  /*57f0*/  SHF.R.U32.HI R23, RZ, UR5, R5 ;  /* 0x00000005ff177c19 */ /* 0x000fc60008011605 */
[----:B------:R-:W-:Y:S02]  /*5800*/  IMAD.MOV.U32 R4, RZ, RZ, R18 ;  /* 0x000000ffff047224 */ /* 0x000fe400078e0012 */
[----:B------:R-:W-:Y:S01]  /*5810*/  IMAD.MOV.U32 R5, RZ, RZ, R23 ;  /* 0x000000ffff057224 */ /* 0x000fe200078e0017 */
[----:B-1----:R-:W-:Y:S06]  /*5820*/  @!P1 BRA `(.L_x_110) ;  /* 0x0000000000289947 */ /* 0x002fec0003800000 */
[----:B------:R-:W-:Y:S02]  /*5830*/  ULDC UR5, c[0x0][0x64c] ;  /* 0x0001930000057ab9 */ /* 0x000fe40000000800 */
[----:B------:R-:W-:-:S05]  /*5840*/  IADD3 R5, P1, R18, UR5, RZ ;  /* 0x0000000512057c10 */ /* 0x000fca000ff3e0ff */
[----:B------:R-:W-:-:S04]  /*5850*/  IMAD.X R23, RZ, RZ, R23, P1 ;  /* 0x000000ffff177224 */ /* 0x000fc800008e0617 */
[----:B------:R-:W-:-:S04]  /*5860*/  IMAD.WIDE.U32 R6, R23, UR8, RZ ;  /* 0x0000000817067c25 */ /* 0x000fc8000f8e00ff */
[----:B------:R-:W-:-:S04]  /*5870*/  IMAD.WIDE.U32 R6, P1, R5, UR9, R6 ;  /* 0x0000000905067c25 */ /* 0x000fc8000f820006 */
[----:B------:R-:W-:-:S04]  /*5880*/  IMAD.WIDE.U32 R4, R5, UR8, RZ ;  /* 0x0000000805047c25 */ /* 0x000fc8000f8e00ff */
[----:B------:R-:W-:Y:S01]  /*5890*/  IMAD.MOV.U32 R4, RZ, RZ, R7 ;  /* 0x000000ffff047224 */ /* 0x000fe200078e0007 */
[----:B------:R-:W-:Y:S01]  /*58a0*/  IADD3 RZ, P3, R5, R6, RZ ;  /* 0x0000000605ff7210 */ /* 0x000fe20007f7e0ff */
[----:B------:R-:W-:-:S04]  /*58b0*/  IMAD.X R5, RZ, RZ, RZ, P1 ;  /* 0x000000ffff057224 */ /* 0x000fc800008e06ff */
[----:B------:R-:W-:-:S08]  /*58c0*/  IMAD.WIDE.U32.X R4, R23, UR9, R4, P3 ;  /* 0x0000000917047c25 */ /* 0x000fd000098e0404 */
.L_x_110:
[----:B------:R-:W-:Y:S01]  /*58d0*/  ISETP.NE.AND P1, PT, R2, 0x1, PT ;  /* 0x000000010200780c */ /* 0x000fe20003f25270 */
[----:B------:R-:W-:Y:S01]  /*58e0*/  ULDC UR5, c[0x0][0x648] ;  /* 0x0001920000057ab9 */ /* 0x000fe20000000800 */
[----:B------:R-:W-:Y:S01]  /*58f0*/  LOP3.LUT R20, R20, UR21, RZ, 0xc0, !PT ;  /* 0x0000001514147c12 */ /* 0x000fe2000f8ec0ff */
[----:B------:R-:W-:Y:S01]  /*5900*/  IMAD.MOV R22, RZ, RZ, -R22 ;  /* 0x000000ffff167224 */ /* 0x000fe200078e0a16 */
[----:B------:R-:W-:Y:S01]  /*5910*/  SHF.R.U64 R5, R4, UR5, R5 ;  /* 0x0000000504057c19 */ /* 0x000fe20008001205 */
[----:B------:R-:W-:Y:S01]  /*5920*/  ULDC UR5, c[0x0][0x638] ;  /* 0x00018e0000057ab9 */ /* 0x000fe20000000800 */
[----:B------:R-:W-:Y:S01]  /*5930*/  LOP3.LUT R9, R9, UR4, RZ, 0xc0, !PT ;  /* 0x0000000409097c12 */ /* 0x000fe2000f8ec0ff */
[----:B------:R-:W-:Y:S01]  /*5940*/  ULDC UR6, c[0x0][0x610] ;  /* 0x0001840000067ab9 */ /* 0x000fe20000000800 */
[----:B------:R-:W-:Y:S02]  /*5950*/  IMAD.MOV.U32 R4, RZ, RZ, 0x1 ;  /* 0x00000001ff047424 */ /* 0x000fe400078e00ff */
[----:B------:R-:W-:-:S02]  /*5960*/  IMAD.MOV R7, RZ, RZ, -R5 ;  /* 0x000000ffff077224 */ /* 0x000fc400078e0a05 */
[----:B------:R-:W-:Y:S02]  /*5970*/  IMAD R20, R5, UR22, R20 ;  /* 0x0000001605147c24 */ /* 0x000fe4000f8e0214 */
[----:B0-----:R-:W-:Y:S02]  /*5980*/  @P1 IMAD R15, R21, R22, R14 ;  /* 0x00000016150f1224 */ /* 0x001fe400078e020e */
[----:B------:R-:W-:Y:S01]  /*5990*/  IMAD R18, R7, UR5, R18 ;  /* 0x0000000507127c24 */ /* 0x000fe2000f8e0212 */
[----:B------:R-:W-:Y:S01]  /*59a0*/  ULDC UR5, c[0x0][0x600] ;  /* 0x0001800000057ab9 */ /* 0x000fe20000000800 */
[----:B------:R-:W-:Y:S02]  /*59b0*/  IMAD R15, R20, UR6, R15 ;  /* 0x00000006140f7c24 */ /* 0x000fe4000f8e020f */
[----:B------:R-:W-:-:S05]  /*59c0*/  IMAD R18, R18, UR5, R9 ;  /* 0x0000000512127c24 */ /* 0x000fca000f8e0209 */
[----:B------:R-:W-:Y:S02]  /*59d0*/  SEL R9, R18, R15, !P1 ;  /* 0x0000000f12097207 */ /* 0x000fe40004800000 */
[----:B------:R-:W-:-:S07]  /*59e0*/  SEL R7, R15, R18, !P1 ;  /* 0x000000120f077207 */ /* 0x000fce0004800000 */
.L_x_108:
[----:B------:R-:W-:Y:S05]  /*59f0*/  BSYNC B1 ;  /* 0x0000000000017941 */ /* 0x000fea0003800000 */
.L_x_107:
[----:B------:R-:W-:-:S13]  /*5a00*/  LOP3.LUT P1, RZ, R4, 0xff, RZ, 0xc0, !PT ;  /* 0x000000ff04ff7812 */ /* 0x000fda000782c0ff */
[----:B------:R-:W-:Y:S05]  /*5a10*/  @P1 BRA `(.L_x_111) ;  /* 0xfffffff4004c1947 */ /* 0x000fea000383ffff */
[----:B------:R-:W-:Y:S05]  /*5a20*/  BSYNC B0 ;  /* 0x0000000000007941 */ /* 0x000fea0003800000 */
.L_x_99:
[----:B------:R-:W-:-:S03]  /*5a30*/  UMOV UR5, 0xffffffff ;  /* 0xffffffff00057882 */ /* 0x000fc60000000000 */
[----:B------:R-:W-:Y:S05]  /*5a40*/  BRA.DIV UR5, `(.L_x_112) ;  /* 0x0000000605cc7947 */ /* 0x000fea000b800000 */
[----:B------:R-:W-:-:S13]  /*5a50*/  ELECT P6, URZ, PT ;  /* 0x00000000003f782f */ /* 0x000fda00038c0000 */
.L_x_131:
[----:B------:R-:W-:Y:S04]  /*5a60*/  BSSY B0, `(.L_x_113) ;  /* 0x0000058000007945 */ /* 0x000fe80003800000 */
[----:B------:R-:W-:Y:S05]  /*5a70*/  @!P6 BRA `(.L_x_114) ;  /* 0x000000040058e947 */ /* 0x000fea0003800000 */
[----:B------:R-:W-:-:S04]  /*5a80*/  LOP3.LUT R19, R19, 0x2, RZ, 0xfc, !PT ;  /* 0x0000000213137812 */ /* 0x000fc800078efcff */
[----:B------:R-:W-:-:S13]  /*5a90*/  ISETP.NE.AND P0, PT, R19, 0x3, PT ;  /* 0x000000031300780c */ /* 0x000fda0003f05270 */
[----:B------:R-:W-:Y:S05]  /*5aa0*/  @!P0 BRA `(.L_x_115) ;  /* 0x0000000000048947 */ /* 0x000fea0003800000 */
[----:B------:R-:W-:Y:S01]  /*5ab0*/  BPT.TRAP 0x1 ;  /* 0x000000040000795c */ /* 0x000fe20000300000 */
.L_x_115:
[----:B------:R-:W0:Y:S01]  /*5ac0*/  S2R R3, SR_CgaCtaId ;  /* 0x0000000000037919 */ /* 0x000e220000008800 */
[----:B------:R-:W-:-:S04]  /*5ad0*/  MOV R2, 0x400 ;  /* 0x0000040000027802 */ /* 0x000fc80000000f00 */
[----:B0-----:R-:W-:Y:S02]  /*5ae0*/  LEA R3, R3, R2, 0x18 ;  /* 0x0000000203037211 */ /* 0x001fe400078ec0ff */
[----:B------:R-:W-:-:S03]  /*5af0*/  SHF.L.U32 R2, R0, 0x1f, RZ ;  /* 0x0000001f00027819 */ /* 0x000fc600000006ff */
[----:B------:R-:W-:-:S04]  /*5b00*/  VIADD R3, R3, 0x48 ;  /* 0x0000004803037836 */ /* 0x000fc80000000000 */
[C---:B------:R-:W-:Y:S02]  /*5b10*/  IMAD R7, R12.reuse, 0x8, R3 ;  /* 0x000000080c077824 */ /* 0x040fe400078e0203 */
[----:B------:R-:W-:Y:S02]  /*5b20*/  VIADD R12, R12, 0x1 ;  /* 0x000000010c0c7836 */ /* 0x000fe40000000000 */
[----:B------:R-:W0:Y:S03]  /*5b30*/  SYNCS.PHASECHK.TRANS64.TRYWAIT P0, [R7+URZ], R2 ;  /* 0x00000002070075a7 */ /* 0x000e26000800017f */
[----:B------:R-:W-:-:S04]  /*5b40*/  ISETP.NE.AND P1, PT, R12, 0x9, PT ;  /* 0x000000090c00780c */ /* 0x000fc80003f25270 */
[----:B------:R-:W-:Y:S02]  /*5b50*/  SEL R5, RZ, 0x1, P1 ;  /* 0x00000001ff057807 */ /* 0x000fe40000800000 */
[----:B------:R-:W-:Y:S02]  /*5b60*/  SEL R12, R12, RZ, P1 ;  /* 0x000000ff0c0c7207 */ /* 0x000fe40000800000 */
[----:B------:R-:W-:-:S03]  /*5b70*/  LOP3.LUT R5, R0, R5, RZ, 0x3c, !PT ;  /* 0x0000000500057212 */ /* 0x000fc600078e3cff */
[----:B------:R-:W-:Y:S01]  /*5b80*/  IMAD R9, R12, 0x8, R3 ;  /* 0x000000080c097824 */ /* 0x000fe200078e0203 */
[----:B------:R-:W-:Y:S01]  /*5b90*/  SHF.L.U32 R4, R5, 0x1f, RZ ;  /* 0x0000001f05047819 */ /* 0x000fe200000006ff */
[----:B0-----:R-:W-:Y:S06]  /*5ba0*/  @!P0 BRA `(.L_x_116) ;  /* 0x0000000400948947 */ /* 0x001fec0003800000 */
.L_x_132:
[----:B------:R-:W1:Y:S01]  /*5bb0*/  SYNCS.PHASECHK.TRANS64.TRYWAIT P0, [R9+URZ], R4 ;  /* 0x00000004090075a7 */ /* 0x000e62000800017f */
[----:B------:R-:W-:-:S05]  /*5bc0*/  VIADD R0, R12, 0x1 ;  /* 0x000000010c007836 */ /* 0x000fca0000000000 */
[----:B------:R-:W-:-:S04]  /*5bd0*/  ISETP.NE.AND P1, PT, R0, 0x9, PT ;  /* 0x000000090000780c */ /* 0x000fc80003f25270 */
[----:B0-----:R-:W-:Y:S02]  /*5be0*/  SEL R2, RZ, 0x1, P1 ;  /* 0x00000001ff027807 */ /* 0x001fe40000800000 */
[----:B------:R-:W-:Y:S02]  /*5bf0*/  SEL R0, R0, RZ, P1 ;  /* 0x000000ff00007207 */ /* 0x000fe40000800000 */
[----:B------:R-:W-:-:S03]  /*5c00*/  LOP3.LUT R7, R5, R2, RZ, 0x3c, !PT ;  /* 0x0000000205077212 */ /* 0x000fc600078e3cff */
[----:B------:R-:W-:Y:S01]  /*5c10*/  IMAD R6, R0, 0x8, R3 ;  /* 0x0000000800067824 */ /* 0x000fe200078e0203 */
[----:B------:R-:W-:Y:S01]  /*5c20*/  SHF.L.U32 R5, R7, 0x1f, RZ ;  /* 0x0000001f07057819 */ /* 0x000fe200000006ff */
[----:B-1----:R-:W-:Y:S06]  /*5c30*/  @!P0 BRA `(.L_x_117) ;  /* 0x0000000400848947 */ /* 0x002fec0003800000 */
.L_x_133:
[----:B------:R-:W1:Y:S01]  /*5c40*/  SYNCS.PHASECHK.TRANS64.TRYWAIT P0, [R6+URZ], R5 ;  /* 0x00000005060075a7 */ /* 0x000e62000800017f */
[----:B------:R-:W-:-:S05]  /*5c50*/  VIADD R0, R0, 0x1 ;  /* 0x0000000100007836 */ /* 0x000fca0000000000 */
[----:B------:R-:W-:-:S04]  /*5c60*/  ISETP.NE.AND P1, PT, R0, 0x9, PT ;  /* 0x000000090000780c */ /* 0x000fc80003f25270 */
[----:B------:R-:W-:Y:S02]  /*5c70*/  SEL R2, RZ, 0x1, P1 ;  /* 0x00000001ff027807 */ /* 0x000fe40000800000 */
[----:B------:R-:W-:Y:S02]  /*5c80*/  SEL R0, R0, RZ, P1 ;  /* 0x000000ff00007207 */ /* 0x000fe40000800000 */
[----:B------:R-:W-:-:S03]  /*5c90*/  LOP3.LUT R7, R7, R2, RZ, 0x3c, !PT ;  /* 0x0000000207077212 */ /* 0x000fc600078e3cff */
[----:B0-----:R-:W-:Y:S01]  /*5ca0*/  IMAD R9, R0, 0x8, R3 ;  /* 0x0000000800097824 */ /* 0x001fe200078e0203 */
[----:B------:R-:W-:Y:S01]  /*5cb0*/  SHF.L.U32 R4, R7, 0x1f, RZ ;  /* 0x0000001f07047819 */ /* 0x000fe200000006ff */
[----:B-1----:R-:W-:Y:S06]  /*5cc0*/  @!P0 BRA `(.L_x_118) ;  /* 0x0000000400748947 */ /* 0x002fec0003800000 */
.L_x_134:
        /* <DEDUP_REMOVED lines=9> */
.L_x_135:
        /* <DEDUP_REMOVED lines=9> */
.L_x_136:
        /* <DEDUP_REMOVED lines=9> */
.L_x_137:
        /* <DEDUP_REMOVED lines=9> */
.L_x_138:
[----:B------:R-:W1:Y:S01]  /*5f10*/  SYNCS.PHASECHK.TRANS64.TRYWAIT P0, [R9+URZ], R4 ;  /* 0x00000004090075a7 */ /* 0x000e62000800017f */
[----:B------:R-:W-:-:S05]  /*5f20*/  VIADD R0, R0, 0x1 ;  /* 0x0000000100007836 */ /* 0x000fca0000000000 */
[----:B------:R-:W-:-:S04]  /*5f30*/  ISETP.NE.AND P1, PT, R0, 0x9, PT ;  /* 0x000000090000780c */ /* 0x000fc80003f25270 */
[----:B------:R-:W-:Y:S02]  /*5f40*/  SEL R2, RZ, 0x1, P1 ;  /* 0x00000001ff027807 */ /* 0x000fe40000800000 */
[----:B------:R-:W-:Y:S02]  /*5f50*/  SEL R0, R0, RZ, P1 ;  /* 0x000000ff00007207 */ /* 0x000fe40000800000 */
[----:B------:R-:W-:Y:S01]  /*5f60*/  LOP3.LUT R2, R7, R2, RZ, 0x3c, !PT ;  /* 0x0000000207027212 */ /* 0x000fe200078e3cff */
[----:B-1----:R-:W-:Y:S06]  /*5f70*/  @!P0 BRA `(.L_x_123) ;  /* 0x00000004002c8947 */ /* 0x002fec0003800000 */
.L_x_139:
[----:B------:R-:W-:Y:S01]  /*5f80*/  IMAD R3, R0, 0x8, R3 ;  /* 0x0000000800037824 */ /* 0x000fe200078e0203 */
[----:B------:R-:W-:-:S07]  /*5f90*/  SHF.L.U32 R0, R2, 0x1f, RZ ;  /* 0x0000001f02007819 */ /* 0x000fce00000006ff */
.L_x_124:
[----:B--2---:R2:W3:Y:S02]  /*5fa0*/  SYNCS.PHASECHK.TRANS64.TRYWAIT P0, [R3+URZ], R0 ;  /* 0x00000000030075a7 */ /* 0x0044e4000800017f */
[----:B---3--:R-:W-:Y:S05]  /*5fb0*/  @!P0 NANOSLEEP.SYNCS 0x989680 ;  /* 0x009896800000895d */ /* 0x008fea0003900000 */
[----:B------:R-:W3:Y:S02]  /*5fc0*/  @!P0 SYNCS.PHASECHK.TRANS64 P0, [R3+URZ], R0 ;  /* 0x00000000030085a7 */ /* 0x000ee4000800007f */
[----:B---3--:R-:W-:Y:S05]  /*5fd0*/  @!P0 BRA `(.L_x_124) ;  /* 0xfffffffc00f08947 */ /* 0x008fea000383ffff */
.L_x_114:
[----:B------:R-:W-:Y:S05]  /*5fe0*/  BSYNC B0 ;  /* 0x0000000000007941 */ /* 0x000fea0003800000 */
.L_x_113:
[----:B------:R-:W-:Y:S05]  /*5ff0*/  EXIT ;  /* 0x000000000000794d */ /* 0x000fea0003800000 */
.L_x_18:
[----:B---3--:R3:W4:Y:S02]  /*6000*/  SYNCS.PHASECHK.TRANS64.TRYWAIT P1, [R3+URZ], R0 ;  /* 0x00000000030075a7 */ /* 0x008724000802017f */
[----:B----4-:R-:W-:Y:S05]  /*6010*/  @!P1 NANOSLEEP.SYNCS 0x989680 ;  /* 0x009896800000995d */ /* 0x010fea0003900000 */
[----:B------:R-:W4:Y:S02]  /*6020*/  @!P1 SYNCS.PHASECHK.TRANS64 P1, [R3+URZ], R0 ;  /* 0x00000000030095a7 */ /* 0x000f24000802007f */
[----:B----4-:R-:W-:Y:S05]  /*6030*/  @!P1 BRA `(.L_x_18) ;  /* 0xfffffffc00f09947 */ /* 0x010fea000383ffff */
[----:B------:R-:W-:Y:S05]  /*6040*/  BRA `(.L_x_17) ;  /* 0xffffffb000a47947 */ /* 0x000fea000383ffff */
.L_x_23:
[----:B-1----:R-:W-:-:S04]  /*6050*/  IMAD.U32 R4, RZ, RZ, UR8 ;  /* 0x00000008ff047e24 */ /* 0x002fc8000f8e00ff */
[----:B------:R1:W2:Y:S03]  /*6060*/  SYNCS.PHASECHK.TRANS64.TRYWAIT P1, [R4+URZ], R3 ;  /* 0x00000003040075a7 */ /* 0x0002a6000802017f */
[----:B--2---:R-:W-:Y:S05]  /*6070*/  @!P1 NANOSLEEP.SYNCS 0x989680 ;  /* 0x009896800000995d */ /* 0x004fea0003900000 */
[----:B------:R-:W2:Y:S02]  /*6080*/  @!P1 SYNCS.PHASECHK.TRANS64 P1, [R4+URZ], R3 ;  /* 0x00000003040095a7 */ /* 0x000ea4000802007f */
[----:B--2---:R-:W-:Y:S05]  /*6090*/  @!P1 BRA `(.L_x_23) ;  /* 0xfffffffc00ec9947 */ /* 0x004fea000383ffff */
[----:B------:R-:W-:Y:S05]  /*60a0*/  BRA `(.L_x_22) ;  /* 0xffffffb400807947 */ /* 0x000fea000383ffff */
.L_x_100:
[----:B------:R-:W-:Y:S01]  /*60b0*/  BSSY B1, `(.L_x_125) ;  /* 0x0000006000017945 */ /* 0x000fe20003800000 */
[----:B------:R-:W-:-:S07]  /*60c0*/  IMAD.MOV.U32 R15, RZ, RZ, -0x1 ;  /* 0xffffffffff0f7424 */ /* 0x000fce00078e00ff */
[----:B------:R-:W-:Y:S05]  /*60d0*/  WARPSYNC.COLLECTIVE R15, `(.L_x_126) ;  /* 0x000000000f0c7348 */ /* 0x000fea0003c00000 */
[----:B------:R-:W-:Y:S02]  /*60e0*/  ELECT P6, UR62, PT ;  /* 0x00000000003e782f */ /* 0x000fe400038c0000 */
[----:B------:R-:W-:Y:S01]  /*60f0*/  MOV R14, UR62 ;  /* 0x0000003e000e7c02 */ /* 0x000fe20008000f00 */
[----:B------:R-:W-:Y:S10]  /*6100*/  ENDCOLLECTIVE ;  /* 0x000000000000791b */ /* 0x000ff40003800000 */
.L_x_126:
[----:B------:R-:W-:Y:S05]  /*6110*/  BSYNC B1 ;  /* 0x0000000000017941 */ /* 0x000fea0003800000 */
.L_x_125:
[----:B------:R-:W-:Y:S05]  /*6120*/  BRA `(.L_x_127) ;  /* 0xffffffec00947947 */ /* 0x000fea000383ffff */
.L_x_103:
[----:B0-----:R0:W1:Y:S02]  /*6130*/  SYNCS.PHASECHK.TRANS64.TRYWAIT P1, [R14+URZ+0x48], R7 ;  /* 0x000048070e0075a7 */ /* 0x001064000802017f */
[----:B-1----:R-:W-:Y:S05]  /*6140*/  @!P1 NANOSLEEP.SYNCS 0x989680 ;  /* 0x009896800000995d */ /* 0x002fea0003900000 */
[----:B------:R-:W1:Y:S02]  /*6150*/  @!P1 SYNCS.PHASECHK.TRANS64 P1, [R14+URZ+0x48], R7 ;  /* 0x000048070e0095a7 */ /* 0x000e64000802007f */
[----:B-1----:R-:W-:Y:S05]  /*6160*/  @!P1 BRA `(.L_x_103) ;  /* 0xfffffffc00f09947 */ /* 0x002fea000383ffff */
[----:B------:R-:W-:Y:S05]  /*6170*/  BRA `(.L_x_128) ;  /* 0xffffffec00c87947 */ /* 0x000fea000383ffff */
.L_x_112:
[----:B------:R-:W-:Y:S01]  /*6180*/  BSSY B0, `(.L_x_129) ;  /* 0x0000006000007945 */ /* 0x000fe20003800000 */
[----:B------:R-:W-:-:S07]  /*6190*/  IMAD.MOV.U32 R15, RZ, RZ, -0x1 ;  /* 0xffffffffff0f7424 */ /* 0x000fce00078e00ff */
[----:B------:R-:W-:Y:S05]  /*61a0*/  WARPSYNC.COLLECTIVE R15, `(.L_x_130) ;  /* 0x000000000f0c7348 */ /* 0x000fea0003c00000 */
[----:B------:R-:W-:Y:S02]  /*61b0*/  ELECT P6, UR62, PT ;  /* 0x00000000003e782f */ /* 0x000fe400038c0000 */
[----:B------:R-:W-:Y:S01]  /*61c0*/  MOV R14, UR62 ;  /* 0x0000003e000e7c02 */ /* 0x000fe20008000f00 */
[----:B------:R-:W-:Y:S10]  /*61d0*/  ENDCOLLECTIVE ;  /* 0x000000000000791b */ /* 0x000ff40003800000 */
.L_x_130:
[----:B------:R-:W-:Y:S05]  /*61e0*/  BSYNC B0 ;  /* 0x0000000000007941 */ /* 0x000fea0003800000 */
.L_x_129:
[----:B------:R-:W-:Y:S05]  /*61f0*/  BRA `(.L_x_131) ;  /* 0xfffffff800187947 */ /* 0x000fea000383ffff */
.L_x_116:
[----:B0-----:R0:W1:Y:S02]  /*6200*/  SYNCS.PHASECHK.TRANS64.TRYWAIT P0, [R7+URZ], R2 ;  /* 0x00000002070075a7 */ /* 0x001064000800017f */
[----:B-1----:R-:W-:Y:S05]  /*6210*/  @!P0 NANOSLEEP.SYNCS 0x989680 ;  /* 0x009896800000895d */ /* 0x002fea0003900000 */
[----:B------:R-:W1:Y:S02]  /*6220*/  @!P0 SYNCS.PHASECHK.TRANS64 P0, [R7+URZ], R2 ;  /* 0x00000002070085a7 */ /* 0x000e64000800007f */
[----:B-1----:R-:W-:Y:S05]  /*6230*/  @!P0 BRA `(.L_x_116) ;  /* 0xfffffffc00f08947 */ /* 0x002fea000383ffff */
[----:B------:R-:W-:Y:S05]  /*6240*/  BRA `(.L_x_132) ;  /* 0xfffffff800587947 */ /* 0x000fea000383ffff */
.L_x_117:
[----:B0-----:R0:W1:Y:S02]  /*6250*/  SYNCS.PHASECHK.TRANS64.TRYWAIT P0, [R9+URZ], R4 ;  /* 0x00000004090075a7 */ /* 0x001064000800017f */
[----:B-1----:R-:W-:Y:S05]  /*6260*/  @!P0 NANOSLEEP.SYNCS 0x989680 ;  /* 0x009896800000895d */ /* 0x002fea0003900000 */
[----:B------:R-:W1:Y:S02]  /*6270*/  @!P0 SYNCS.PHASECHK.TRANS64 P0, [R9+URZ], R4 ;  /* 0x00000004090085a7 */ /* 0x000e64000800007f */
[----:B-1----:R-:W-:Y:S05]  /*6280*/  @!P0 BRA `(.L_x_117) ;  /* 0xfffffffc00f08947 */ /* 0x002fea000383ffff */
[----:B------:R-:W-:Y:S05]  /*6290*/  BRA `(.L_x_133) ;  /* 0xfffffff800687947 */ /* 0x000fea000383ffff */
.L_x_118:
[----:B0-----:R0:W1:Y:S02]  /*62a0*/  SYNCS.PHASECHK.TRANS64.TRYWAIT P0, [R6+URZ], R5 ;  /* 0x00000005060075a7 */ /* 0x001064000800017f */
[----:B-1----:R-:W-:Y:S05]  /*62b0*/  @!P0 NANOSLEEP.SYNCS 0x989680 ;  /* 0x009896800000895d */ /* 0x002fea0003900000 */
[----:B------:R-:W1:Y:S02]  /*62c0*/  @!P0 SYNCS.PHASECHK.TRANS64 P0, [R6+URZ], R5 ;  /* 0x00000005060085a7 */ /* 0x000e64000800007f */
[----:B-1----:R-:W-:Y:S05]  /*62d0*/  @!P0 BRA `(.L_x_118) ;  /* 0xfffffffc00f08947 */ /* 0x002fea000383ffff */
[----:B------:R-:W-:Y:S05]  /*62e0*/  BRA `(.L_x_134) ;  /* 0xfffffff800787947 */ /* 0x000fea000383ffff */
.L_x_119:
[----:B0-----:R0:W1:Y:S02]  /*62f0*/  SYNCS.PHASECHK.TRANS64.TRYWAIT P0, [R9+URZ], R4 ;  /* 0x00000004090075a7 */ /* 0x001064000800017f */
[----:B-1----:R-:W-:Y:S05]  /*6300*/  @!P0 NANOSLEEP.SYNCS 0x989680 ;  /* 0x009896800000895d */ /* 0x002fea0003900000 */
[----:B------:R-:W1:Y:S02]  /*6310*/  @!P0 SYNCS.PHASECHK.TRANS64 P0, [R9+URZ], R4 ;  /* 0x00000004090085a7 */ /* 0x000e64000800007f */
[----:B-1----:R-:W-:Y:S05]  /*6320*/  @!P0 BRA `(.L_x_119) ;  /* 0xfffffffc00f08947 */ /* 0x002fea000383ffff */
[----:B------:R-:W-:Y:S05]  /*6330*/  BRA `(.L_x_135) ;  /* 0xfffffff800887947 */ /* 0x000fea000383ffff */
.L_x_120:
[----:B0-----:R0:W1:Y:S02]  /*6340*/  SYNCS.PHASECHK.TRANS64.TRYWAIT P0, [R6+URZ], R5 ;  /* 0x00000005060075a7 */ /* 0x001064000800017f */
[----:B-1----:R-:W-:Y:S05]  /*6350*/  @!P0 NANOSLEEP.SYNCS 0x989680 ;  /* 0x009896800000895d */ /* 0x002fea0003900000 */
[----:B------:R-:W1:Y:S02]  /*6360*/  @!P0 SYNCS.PHASECHK.TRANS64 P0, [R6+URZ], R5 ;  /* 0x00000005060085a7 */ /* 0x000e64000800007f */
[----:B-1----:R-:W-:Y:S05]  /*6370*/  @!P0 BRA `(.L_x_120) ;  /* 0xfffffffc00f08947 */ /* 0x002fea000383ffff */
[----:B------:R-:W-:Y:S05]  /*6380*/  BRA `(.L_x_136) ;  /* 0xfffffff800987947 */ /* 0x000fea000383ffff */
.L_x_121:
[----:B0-----:R0:W1:Y:S02]  /*6390*/  SYNCS.PHASECHK.TRANS64.TRYWAIT P0, [R9+URZ], R4 ;  /* 0x00000004090075a7 */ /* 0x001064000800017f */
[----:B-1----:R-:W-:Y:S05]  /*63a0*/  @!P0 NANOSLEEP.SYNCS 0x989680 ;  /* 0x009896800000895d */ /* 0x002fea0003900000 */
[----:B------:R-:W1:Y:S02]  /*63b0*/  @!P0 SYNCS.PHASECHK.TRANS64 P0, [R9+URZ], R4 ;  /* 0x00000004090085a7 */ /* 0x000e64000800007f */
[----:B-1----:R-:W-:Y:S05]  /*63c0*/  @!P0 BRA `(.L_x_121) ;  /* 0xfffffffc00f08947 */ /* 0x002fea000383ffff */
[----:B------:R-:W-:Y:S05]  /*63d0*/  BRA `(.L_x_137) ;  /* 0xfffffff800a87947 */ /* 0x000fea000383ffff */
.L_x_122:
[----:B0-----:R0:W1:Y:S02]  /*63e0*/  SYNCS.PHASECHK.TRANS64.TRYWAIT P0, [R6+URZ], R5 ;  /* 0x00000005060075a7 */ /* 0x001064000800017f */
[----:B-1----:R-:W-:Y:S05]  /*63f0*/  @!P0 NANOSLEEP.SYNCS 0x989680 ;  /* 0x009896800000895d */ /* 0x002fea0003900000 */
[----:B------:R-:W1:Y:S02]  /*6400*/  @!P0 SYNCS.PHASECHK.TRANS64 P0, [R6+URZ], R5 ;  /* 0x00000005060085a7 */ /* 0x000e64000800007f */
[----:B-1----:R-:W-:Y:S05]  /*6410*/  @!P0 BRA `(.L_x_122) ;  /* 0xfffffffc00f08947 */ /* 0x002fea000383ffff */
[----:B------:R-:W-:Y:S05]  /*6420*/  BRA `(.L_x_138) ;  /* 0xfffffff800b87947 */ /* 0x000fea000383ffff */
.L_x_123:
[----:B-1----:R1:W2:Y:S02]  /*6430*/  SYNCS.PHASECHK.TRANS64.TRYWAIT P0, [R9+URZ], R4 ;  /* 0x00000004090075a7 */ /* 0x0022a4000800017f */
[----:B--2---:R-:W-:Y:S05]  /*6440*/  @!P0 NANOSLEEP.SYNCS 0x989680 ;  /* 0x009896800000895d */ /* 0x004fea0003900000 */
[----:B------:R-:W2:Y:S02]  /*6450*/  @!P0 SYNCS.PHASECHK.TRANS64 P0, [R9+URZ], R4 ;  /* 0x00000004090085a7 */ /* 0x000ea4000800007f */
[----:B--2---:R-:W-:Y:S05]  /*6460*/  @!P0 BRA `(.L_x_123) ;  /* 0xfffffffc00f08947 */ /* 0x004fea000383ffff */
[----:B------:R-:W-:Y:S05]  /*6470*/  BRA `(.L_x_139) ;  /* 0xfffffff800c07947 */ /* 0x000fea000383ffff */
.L_x_140:
[----:B------:R-:W-:-:S00]  /*6480*/  BRA `(.L_x_140) ;  /* 0xfffffffc00fc7947 */ /* 0x000fc0000383ffff */
[----:B------:R-:W-:-:S00]  /*6490*/  NOP ;  /* 0x0000000000007918 */ /* 0x000fc00000000000 */
        /* <DEDUP_REMOVED lines=14> */
.L_x_141:


//--------------------- .nv.global.init           --------------------------
	.section	.nv.global.init,"aw",@progbits
.nv.global.init:
	.type		$str$22,@object
	.size		$str$22,($str$23 - $str$22)
$str$22:
        /*0000*/ 	.byte	0x6b, 0x5f, 0x74, 0x69, 0x6c, 0x65, 0x5f, 0x63, 0x6f, 0x75, 0x6e, 0x74, 0x20, 0x3e, 0x3d, 0x20
        /*0010*/ 	.byte	0x31, 0x00
	.type		$str$23,@object
	.size		$str$23,(__unnamed_1 - $str$23)
$str$23:
        /*0012*/ 	.byte	0x2f, 0x74, 0x6d, 0x70, 0x2f, 0x63, 0x75, 0x74, 0x6c, 0x61, 0x73, 0x73, 0x5f, 0x73, 0x77, 0x65
        /*0022*/ 	.byte	0x65, 0x70, 0x5f, 0x73, 0x72, 0x63, 0x2f, 0x69, 0x6e, 0x63, 0x6c, 0x75, 0x64, 0x65, 0x2f, 0x63
        /*0032*/ 	.byte	0x75, 0x74, 0x6c, 0x61, 0x73, 0x73, 0x2f, 0x67, 0x65, 0x6d, 0x6d, 0x2f, 0x63, 0x6f, 0x6c, 0x6c
        /*0042*/ 	.byte	0x65, 0x63, 0x74, 0x69, 0x76, 0x65, 0x2f, 0x73, 0x6d, 0x39, 0x30, 0x5f, 0x6d, 0x6d, 0x61, 0x5f
        /*0052*/ 	.byte	0x74, 0x6d, 0x61, 0x5f, 0x67, 0x6d, 0x6d, 0x61, 0x5f, 0x73, 0x73, 0x5f, 0x77, 0x61, 0x72, 0x70
        /*0062*/ 	.byte	0x73, 0x70, 0x65, 0x63, 0x69, 0x61, 0x6c, 0x69, 0x7a, 0x65, 0x64, 0x2e, 0x68, 0x70, 0x70, 0x00
	.type		__unnamed_1,@object
	.size		__unnamed_1,(.L_0 - __unnamed_1)
__unnamed_1:
        /*0072*/ 	.byte	0x76, 0x6f, 0x69, 0x64, 0x20, 0x63, 0x75, 0x74, 0x6c, 0x61, 0x73, 0x73, 0x3a, 0x3a, 0x67, 0x65
        /* <DEDUP_REMOVED lines=179> */
        /*0bb2*/ 	.byte	0x64, 0x65, 0x6e, 0x74, 0x69, 0x74, 0x79, 0x5d, 0x00
.L_0:


//--------------------- .nv.shared._ZN7cutlass13device_kernelINS_4gemm6kernel13GemmUniversalIN4cute5tupleIJiiiiEEENS1_10collective13CollectiveMmaINS1_34MainloopSm90TmaGmmaWarpSpecializedILi9ENS5_IJNS4_1CILi1EEESB_SB_EEENS1_35KernelTmaWarpSpecializedCooperativeEEENS5_IJNSA_ILi128EEENSA_ILi64EEESG_EEENS_6half_tENS5_IJlSB_lEEESI_NS5_IJSB_llEEENS4_8TiledMMAINS4_8MMA_AtomIJNS4_4SM904GMMA25MMA_64x64x16_F32F16F16_SSILNSO_5MajorE0ELSQ_1ELNSO_7ScaleInE1ELSR_1EEEEEENS4_6LayoutINS5_IJNSA_ILi2EEESB_SB_EEENS5_IJSB_NSA_ILi0EEESX_EEEEENS5_IJNS4_10UnderscoreES10_S10_EEEEENS4_13SM90_TMA_LOADENS4_14ComposedLayoutINS4_7SwizzleILi3ELi4ELi3EEENS4_18smem_ptr_flag_bitsILi16EEENSU_INS5_IJNSA_ILi8EEESG_EEENS5_IJSG_SB_EEEEEEEvNS4_8identityES13_NS14_IS16_S18_NSU_INS5_IJSG_S19_EEENS5_IJSB_SG_EEEEEEEvS1E_EENS_8epilogue10collective6detail29Sm90TmaWarpSpecializedAdapterINS1L_15DefaultEpilogueISI_SJ_SJ_NS1K_6thread17LinearCombinationISI_Li1EffLNS1P_9ScaleType4KindE0ELNS_15FloatRoundStyleE2ESI_EENS1_15EpilogueDefaultEEEEEvvEEEEvNT_6ParamsE --------------------------
	.section	.nv.shared._ZN7cutlass13device_kernelINS_4gemm6kernel13GemmUniversalIN4cute5tupleIJiiiiEEENS1_10collective13CollectiveMmaINS1_34MainloopSm90TmaGmmaWarpSpecializedILi9ENS5_IJNS4_1CILi1EEESB_SB_EEENS1_35KernelTmaWarpSpecializedCooperativeEEENS5_IJNSA_ILi128EEENSA_ILi64EEESG_EEENS_6half_tENS5_IJlSB_lEEESI_NS5_IJSB_llEEENS4_8TiledMMAINS4_8MMA_AtomIJNS4_4SM904GMMA25MMA_64x64x16_F32F16F16_SSILNSO_5MajorE0ELSQ_1ELNSO_7ScaleInE1ELSR_1EEEEEENS4_6LayoutINS5_IJNSA_ILi2EEESB_SB_EEENS5_IJSB_NSA_ILi0EEESX_EEEEENS5_IJNS4_10UnderscoreES10_S10_EEEEENS4_13SM90_TMA_LOADENS4_14ComposedLayoutINS4_7SwizzleILi3ELi4ELi3EEENS4_18smem_ptr_flag_bitsILi16EEENSU_INS5_IJNSA_ILi8EEESG_EEENS5_IJSG_SB_EEEEEEEvNS4_8identityES13_NS14_IS16_S18_NSU_INS5_IJSG_S19_EEENS5_IJSB_SG_EEEEEEEvS1E_EENS_8epilogue10collective6detail29Sm90TmaWarpSpecializedAdapterINS1L_15DefaultEpilogueISI_SJ_SJ_NS1K_6thread17LinearCombinationISI_Li1EffLNS1P_9ScaleType4KindE0ELNS_15FloatRoundStyleE2ESI_EENS1_15EpilogueDefaultEEEEEvvEEEEvNT_6ParamsE,"aw",@nobits
	.sectionflags	@""
	.align	16
	.zero		1024


//--------------------- .nv.shared.reserved.0     --------------------------
	.section	.nv.shared.reserved.0,"aw",@nobits
	.weak		__nv_reservedSMEM_offset_0_alias
	.size		__nv_reservedSMEM_offset_0_alias, 0, 0
	.other		__nv_reservedSMEM_offset_0_alias,@"STO_CUDA_RESERVED_SHARED STV_DEFAULT"
__nv_reservedSMEM_offset_0_alias:
	.zero		0


//--------------------- .nv.global                --------------------------
	.section	.nv.global,"aw",@nobits
.nv.global:
	.type		_ZN40_INTERNAL_2ca124a7_4_k_cu_4f0c42a4_204894cute1_E,@object
	.size		_ZN40_INTERNAL_2ca124a7_4_k_cu_4f0c42a4_204894cute1_E,(_ZN40_INTERNAL_2ca124a7_4_k_cu_4f0c42a4_204894cuda3std3__45__cpo6cbeginE - _ZN40_INTERNAL_2ca124a7_4_k_cu_4f0c42a4_204894cute1_E)
_ZN40_INTERNAL_2ca124a7_4_k_cu_4f0c42a4_204894cute1_E:
	.zero		1
	.type		_ZN40_INTERNAL_2ca124a7_4_k_cu_4f0c42a4_204894cuda3std3__45__cpo6cbeginE,@object
	.size		_ZN40_INTERNAL_2ca124a7_4_k_cu_4f0c42a4_204894cuda3std3__45__cpo6cbeginE,(_ZN40_INTERNAL_2ca124a7_4_k_cu_4f0c42a4_204894cuda3std3__48in_placeE - _ZN40_INTERNAL_2ca124a7_4_k_cu_4f0c42a4_204894cuda3std3__45__cpo6cbeginE)
_ZN40_INTERNAL_2ca124a7_4_k_cu_4f0c42a4_204894cuda3std3__45__cpo6cbeginE:
	.zero		1
	.type		_ZN40_INTERNAL_2ca124a7_4_k_cu_4f0c42a4_204894cuda3std3__48in_placeE,@object
	.size		_ZN40_INTERNAL_2ca124a7_4_k_cu_4f0c42a4_204894cuda3std3__48in_placeE,(_ZN40_INTERNAL_2ca124a7_4_k_cu_4f0c42a4_204894cuda3std6ranges3__45__cpo9iter_moveE - _ZN40_INTERNAL_2ca124a7_4_k_cu_4f0c42a4_204894cuda3std3__48in_placeE)
_ZN40_INTERNAL_2ca124a7_4_k_cu_4f0c42a4_204894cuda3std3__48in_placeE:
	.zero		1
	.type		_ZN40_INTERNAL_2ca124a7_4_k_cu_4f0c42a4_204894cuda3std6ranges3__45__cpo9iter_moveE,@object
	.size		_ZN40_INTERNAL_2ca124a7_4_k_cu_4f0c42a4_204894cuda3std6ranges3__45__cpo9iter_moveE,(_ZN40_INTERNAL_2ca124a7_4_k_cu_4f0c42a4_204894cuda3std3__45__cpo5beginE - _ZN40_INTERNAL_2ca124a7_4_k_cu_4f0c42a4_204894cuda3std6ranges3__45__cpo9iter_moveE)
_ZN40_INTERNAL_2ca124a7_4_k_cu_4f0c42a4_204894cuda3std6ranges3__45__cpo9iter_moveE:
	.zero		1
	.type		_ZN40_INTERNAL_2ca124a7_4_k_cu_4f0c42a4_204894cuda3std3__45__cpo5beginE,@object
	.size		_ZN40_INTERNAL_2ca124a7_4_k_cu_4f0c42a4_204894cuda3std3__45__cpo5beginE,(_ZN40_INTERNAL_2ca124a7_4_k_cu_4f0c42a4_204894cuda3std3__442_GLOBAL__N__2ca124a7_4_k_cu_4f0c42a4_204896ignoreE - _ZN40_INTERNAL_2ca124a7_4_k_cu_4f0c42a4_204894cuda3std3__45__cpo5beginE)
_ZN40_INTERNAL_2ca124a7_4_k_cu_4f0c42a4_204894cuda3std3__45__cpo5beginE:
	.zero		1
	.type		_ZN40_INTERNAL_2ca124a7_4_k_cu_4f0c42a4_204894cuda3std3__442_GLOBAL__N__2ca124a7_4_k_cu_4f0c42a4_204896ignoreE,@object
	.size		_ZN40_INTERNAL_2ca124a7_4_k_cu_4f0c42a4_204894cuda3std3__442_GLOBAL__N__2ca124a7_4_k_cu_4f0c42a4_204896ignoreE,(_ZN40_INTERNAL_2ca124a7_4_k_cu_4f0c42a4_204894cute7productE - _ZN40_INTERNAL_2ca124a7_4_k_cu_4f0c42a4_204894cuda3std3__442_GLOBAL__N__2ca124a7_4_k_cu_4f0c42a4_204896ignoreE)
_ZN40_INTERNAL_2ca124a7_4_k_cu_4f0c42a4_204894cuda3std3__442_GLOBAL__N__2ca124a7_4_k_cu_4f0c42a4_204896ignoreE:
	.zero		1
	.type		_ZN40_INTERNAL_2ca124a7_4_k_cu_4f0c42a4_204894cute7productE,@object
	.size		_ZN40_INTERNAL_2ca124a7_4_k_cu_4f0c42a4_204894cute7productE,(_ZN40_INTERNAL_2ca124a7_4_k_cu_4f0c42a4_204894cuda3std3__45__cpo3endE - _ZN40_INTERNAL_2ca124a7_4_k_cu_4f0c42a4_204894cute7productE)
_ZN40_INTERNAL_2ca124a7_4_k_cu_4f0c42a4_204894cute7productE:
	.zero		1
	.type		_ZN40_INTERNAL_2ca124a7_4_k_cu_4f0c42a4_204894cuda3std3__45__cpo3endE,@object
	.size		_ZN40_INTERNAL_2ca124a7_4_k_cu_4f0c42a4_204894cuda3std3__45__cpo3endE,(_ZN40_INTERNAL_2ca124a7_4_k_cu_4f0c42a4_204894cuda3std3__419piecewise_constructE - _ZN40_INTERNAL_2ca124a7_4_k_cu_4f0c42a4_204894cuda3std3__45__cpo3endE)
_ZN40_INTERNAL_2ca124a7_4_k_cu_4f0c42a4_204894cuda3std3__45__cpo3endE:
	.zero		1
	.type		_ZN40_INTERNAL_2ca124a7_4_k_cu_4f0c42a4_204894cuda3std3__419piecewise_constructE,@object
	.size		_ZN40_INTERNAL_2ca124a7_4_k_cu_4f0c42a4_204894cuda3std3__419piecewise_constructE,(_ZN40_INTERNAL_2ca124a7_4_k_cu_4f0c42a4_204894cuda3std3__45__cpo4cendE - _ZN40_INTERNAL_2ca124a7_4_k_cu_4f0c42a4_204894cuda3std3__419piecewise_constructE)
_ZN40_INTERNAL_2ca124a7_4_k_cu_4f0c42a4_204894cuda3std3__419piecewise_constructE:
	.zero		1
	.type		_ZN40_INTERNAL_2ca124a7_4_k_cu_4f0c42a4_204894cuda3std3__45__cpo4cendE,@object
	.size		_ZN40_INTERNAL_2ca124a7_4_k_cu_4f0c42a4_204894cuda3std3__45__cpo4cendE,(_ZN40_INTERNAL_2ca124a7_4_k_cu_4f0c42a4_204894cuda3std6ranges3__45__cpo4swapE - _ZN40_INTERNAL_2ca124a7_4_k_cu_4f0c42a4_204894cuda3std3__45__cpo4cendE)
_ZN40_INTERNAL_2ca124a7_4_k_cu_4f0c42a4_204894cuda3std3__45__cpo4cendE:
	.zero		1
	.type		_ZN40_INTERNAL_2ca124a7_4_k_cu_4f0c42a4_204894cuda3std6ranges3__45__cpo4swapE,@object
	.size		_ZN40_INTERNAL_2ca124a7_4_k_cu_4f0c42a4_204894cuda3std6ranges3__45__cpo4swapE,(.L_8 - _ZN40_INTERNAL_2ca124a7_4_k_cu_4f0c42a4_204894cuda3std6ranges3__45__cpo4swapE)
_ZN40_INTERNAL_2ca124a7_4_k_cu_4f0c42a4_204894cuda3std6ranges3__45__cpo4swapE:
	.zero		1
.L_8:


//--------------------- .nv.constant0._ZN7cutlass13device_kernelINS_4gemm6kernel13GemmUniversalIN4cute5tupleIJiiiiEEENS1_10collective13CollectiveMmaINS1_34MainloopSm90TmaGmmaWarpSpecializedILi9ENS5_IJNS4_1CILi1EEESB_SB_EEENS1_35KernelTmaWarpSpecializedCooperativeEEENS5_IJNSA_ILi128EEENSA_ILi64EEESG_EEENS_6half_tENS5_IJlSB_lEEESI_NS5_IJSB_llEEENS4_8TiledMMAINS4_8MMA_AtomIJNS4_4SM904GMMA25MMA_64x64x16_F32F16F16_SSILNSO_5MajorE0ELSQ_1ELNSO_7ScaleInE1ELSR_1EEEEEENS4_6LayoutINS5_IJNSA_ILi2EEESB_SB_EEENS5_IJSB_NSA_ILi0EEESX_EEEEENS5_IJNS4_10UnderscoreES10_S10_EEEEENS4_13SM90_TMA_LOADENS4_14ComposedLayoutINS4_7SwizzleILi3ELi4ELi3EEENS4_18smem_ptr_flag_bitsILi16EEENSU_INS5_IJNSA_ILi8EEESG_EEENS5_IJSG_SB_EEEEEEEvNS4_8identityES13_NS14_IS16_S18_NSU_INS5_IJSG_S19_EEENS5_IJSB_SG_EEEEEEEvS1E_EENS_8epilogue10collective6detail29Sm90TmaWarpSpecializedAdapterINS1L_15DefaultEpilogueISI_SJ_SJ_NS1K_6thread17LinearCombinationISI_Li1EffLNS1P_9ScaleType4KindE0ELNS_15FloatRoundStyleE2ESI_EENS1_15EpilogueDefaultEEEEEvvEEEEvNT_6ParamsE --------------------------
	.section	.nv.constant0._ZN7cutlass13device_kernelINS_4gemm6kernel13GemmUniversalIN4cute5tupleIJiiiiEEENS1_10collective13CollectiveMmaINS1_34MainloopSm90TmaGmmaWarpSpecializedILi9ENS5_IJNS4_1CILi1EEESB_SB_EEENS1_35KernelTmaWarpSpecializedCooperativeEEENS5_IJNSA_ILi128EEENSA_ILi64EEESG_EEENS_6half_tENS5_IJlSB_lEEESI_NS5_IJSB_llEEENS4_8TiledMMAINS4_8MMA_AtomIJNS4_4SM904GMMA25MMA_64x64x16_F32F16F16_SSILNSO_5MajorE0ELSQ_1ELNSO_7ScaleInE1ELSR_1EEEEEENS4_6LayoutINS5_IJNSA_ILi2EEESB_SB_EEENS5_IJSB_NSA_ILi0EEESX_EEEEENS5_IJNS4_10UnderscoreES10_S10_EEEEENS4_13SM90_TMA_LOADENS4_14ComposedLayoutINS4_7SwizzleILi3ELi4ELi3EEENS4_18smem_ptr_flag_bitsILi16EEENSU_INS5_IJNSA_ILi8EEESG_EEENS5_IJSG_SB_EEEEEEEvNS4_8identityES13_NS14_IS16_S18_NSU_INS5_IJSG_S19_EEENS5_IJSB_SG_EEEEEEEvS1E_EENS_8epilogue10collective6detail29Sm90TmaWarpSpecializedAdapterINS1L_15DefaultEpilogueISI_SJ_SJ_NS1K_6thread17LinearCombinationISI_Li1EffLNS1P_9ScaleType4KindE0ELNS_15FloatRoundStyleE2ESI_EENS1_15EpilogueDefaultEEEEEvvEEEEvNT_6ParamsE,"a",@progbits
	.sectionflags	@""
	.align	4
.nv.constant0._ZN7cutlass13device_kernelINS_4gemm6kernel13GemmUniversalIN4cute5tupleIJiiiiEEENS1_10collective13CollectiveMmaINS1_34MainloopSm90TmaGmmaWarpSpecializedILi9ENS5_IJNS4_1CILi1EEESB_SB_EEENS1_35KernelTmaWarpSpecializedCooperativeEEENS5_IJNSA_ILi128EEENSA_ILi64EEESG_EEENS_6half_tENS5_IJlSB_lEEESI_NS5_IJSB_llEEENS4_8TiledMMAINS4_8MMA_AtomIJNS4_4SM904GMMA25MMA_64x64x16_F32F16F16_SSILNSO_5MajorE0ELSQ_1ELNSO_7ScaleInE1ELSR_1EEEEEENS4_6LayoutINS5_IJNSA_ILi2EEESB_SB_EEENS5_IJSB_NSA_ILi0EEESX_EEEEENS5_IJNS4_10UnderscoreES10_S10_EEEEENS4_13SM90_TMA_LOADENS4_14ComposedLayoutINS4_7SwizzleILi3ELi4ELi3EEENS4_18smem_ptr_flag_bitsILi16EEENSU_INS5_IJNSA_ILi8EEESG_EEENS5_IJSG_SB_EEEEEEEvNS4_8identityES13_NS14_IS16_S18_NSU_INS5_IJSG_S19_EEENS5_IJSB_SG_EEEEEEEvS1E_EENS_8epilogue10collective6detail29Sm90TmaWarpSpecializedAdapterINS1L_15DefaultEpilogueISI_SJ_SJ_NS1K_6thread17LinearCombinationISI_Li1EffLNS1P_9ScaleType4KindE0ELNS_15FloatRoundStyleE2ESI_EENS1_15EpilogueDefaultEEEEEvvEEEEvNT_6ParamsE:
	.zero		1664


//--------------------- SYMBOLS --------------------------

	.type		.nv.reservedSmem.offset0,@object
	.size		.nv.reservedSmem.offset0,0x4
	.type		__assertfail,@function
